//
// Generated by NVIDIA NVVM Compiler
//
// Compiler Build ID: CL-36424714
// Cuda compilation tools, release 13.0, V13.0.88
// Based on NVVM 20.0.0
//

.version 9.0
.target sm_100
.address_size 64

	// .globl	_Z12row_wmma_kerPfS_S_iii
// _ZZ18wmmashareRowMatmulPfS_S_iiiE6shareC has been demoted

.visible .entry _Z12row_wmma_kerPfS_S_iii(
	.param .u64 .ptr .align 1 _Z12row_wmma_kerPfS_S_iii_param_0,
	.param .u64 .ptr .align 1 _Z12row_wmma_kerPfS_S_iii_param_1,
	.param .u64 .ptr .align 1 _Z12row_wmma_kerPfS_S_iii_param_2,
	.param .u32 _Z12row_wmma_kerPfS_S_iii_param_3,
	.param .u32 _Z12row_wmma_kerPfS_S_iii_param_4,
	.param .u32 _Z12row_wmma_kerPfS_S_iii_param_5
)
{
	.reg .pred 	%p<34>;
	.reg .b32 	%r<104>;
	.reg .b32 	%f<205>;
	.reg .b64 	%rd<30>;

	ld.param.u64 	%rd8, [_Z12row_wmma_kerPfS_S_iii_param_0];
	ld.param.u64 	%rd9, [_Z12row_wmma_kerPfS_S_iii_param_1];
	ld.param.u32 	%r24, [_Z12row_wmma_kerPfS_S_iii_param_3];
	ld.param.u32 	%r25, [_Z12row_wmma_kerPfS_S_iii_param_4];
	ld.param.u32 	%r26, [_Z12row_wmma_kerPfS_S_iii_param_5];
	mov.u32 	%r27, %tid.x;
	mov.u32 	%r28, %tid.y;
	mov.u32 	%r29, %ntid.x;
	mad.lo.s32 	%r30, %r28, %r29, %r27;
	mov.u32 	%r31, %ctaid.y;
	shl.b32 	%r32, %r31, 6;
	mov.u32 	%r33, %ctaid.x;
	shl.b32 	%r34, %r33, 5;
	shr.u32 	%r35, %r30, 1;
	and.b32  	%r36, %r35, 16;
	or.b32  	%r1, %r36, %r34;
	shr.u32 	%r37, %r30, 2;
	and.b32  	%r38, %r37, 1048560;
	add.s32 	%r2, %r38, %r32;
	setp.lt.s32 	%p1, %r25, 1;
	mov.f32 	%f133, 0f00000000;
	mov.f32 	%f134, %f133;
	mov.f32 	%f135, %f133;
	mov.f32 	%f136, %f133;
	mov.f32 	%f137, %f133;
	mov.f32 	%f138, %f133;
	mov.f32 	%f139, %f133;
	mov.f32 	%f140, %f133;
	@%p1 bra 	$L__BB0_17;
	add.s32 	%r3, %r25, 7;
	shr.u32 	%r40, %r3, 3;
	mul.lo.s32 	%r41, %r1, %r25;
	cvt.s64.s32 	%rd1, %r41;
	mul.lo.s32 	%r4, %r25, %r2;
	and.b32  	%r5, %r40, 3;
	setp.lt.u32 	%p2, %r25, 25;
	mov.b32 	%r100, 0;
	mov.f32 	%f133, 0f00000000;
	@%p2 bra 	$L__BB0_12;
	and.b32  	%r44, %r40, 268435452;
	neg.s32 	%r99, %r44;
	mov.f32 	%f133, 0f00000000;
	mov.b32 	%r98, 16;
	cvt.u64.u32 	%rd15, %r4;
	mov.u32 	%r97, %r4;
	mov.f32 	%f134, %f133;
	mov.f32 	%f135, %f133;
	mov.f32 	%f136, %f133;
	mov.f32 	%f137, %f133;
	mov.f32 	%f138, %f133;
	mov.f32 	%f139, %f133;
	mov.f32 	%f140, %f133;
$L__BB0_3:
	setp.ge.s32 	%p3, %r2, %r26;
	setp.ge.s32 	%p4, %r1, %r24;
	add.s32 	%r46, %r98, -16;
	setp.ge.s32 	%p5, %r46, %r25;
	or.pred  	%p6, %p4, %p5;
	cvt.u64.u32 	%rd2, %r46;
	add.s64 	%rd11, %rd2, %rd1;
	shl.b64 	%rd12, %rd11, 2;
	add.s64 	%rd3, %rd8, %rd12;
	or.pred  	%p7, %p6, %p3;
	@%p7 bra 	$L__BB0_5;
	wmma.load.a.sync.aligned.row.m16n16k8.tf32 	{%r47, %r48, %r49, %r50}, [%rd3], %r25;
	mul.wide.u32 	%rd13, %r97, 4;
	add.s64 	%rd14, %rd9, %rd13;
	wmma.load.b.sync.aligned.col.m16n16k8.tf32 	{%r51, %r52, %r53, %r54}, [%rd14], %r25;
	wmma.mma.sync.aligned.row.col.m16n16k8.f32.tf32.tf32.f32 {%f140, %f139, %f138, %f137, %f136, %f135, %f134, %f133}, {%r47, %r48, %r49, %r50}, {%r51, %r52, %r53, %r54}, {%f140, %f139, %f138, %f137, %f136, %f135, %f134, %f133};
$L__BB0_5:
	add.s32 	%r56, %r98, -8;
	setp.ge.s32 	%p10, %r56, %r25;
	or.pred  	%p11, %p4, %p10;
	add.s64 	%rd16, %rd2, %rd15;
	shl.b64 	%rd17, %rd16, 2;
	add.s64 	%rd4, %rd9, %rd17;
	or.pred  	%p12, %p11, %p3;
	@%p12 bra 	$L__BB0_7;
	wmma.load.a.sync.aligned.row.m16n16k8.tf32 	{%r57, %r58, %r59, %r60}, [%rd3+32], %r25;
	wmma.load.b.sync.aligned.col.m16n16k8.tf32 	{%r61, %r62, %r63, %r64}, [%rd4+32], %r25;
	wmma.mma.sync.aligned.row.col.m16n16k8.f32.tf32.tf32.f32 {%f140, %f139, %f138, %f137, %f136, %f135, %f134, %f133}, {%r57, %r58, %r59, %r60}, {%r61, %r62, %r63, %r64}, {%f140, %f139, %f138, %f137, %f136, %f135, %f134, %f133};
$L__BB0_7:
	setp.ge.s32 	%p13, %r2, %r26;
	setp.ge.s32 	%p14, %r1, %r24;
	setp.ge.s32 	%p15, %r98, %r25;
	or.pred  	%p16, %p14, %p15;
	or.pred  	%p17, %p16, %p13;
	@%p17 bra 	$L__BB0_9;
	wmma.load.a.sync.aligned.row.m16n16k8.tf32 	{%r66, %r67, %r68, %r69}, [%rd3+64], %r25;
	wmma.load.b.sync.aligned.col.m16n16k8.tf32 	{%r70, %r71, %r72, %r73}, [%rd4+64], %r25;
	wmma.mma.sync.aligned.row.col.m16n16k8.f32.tf32.tf32.f32 {%f140, %f139, %f138, %f137, %f136, %f135, %f134, %f133}, {%r66, %r67, %r68, %r69}, {%r70, %r71, %r72, %r73}, {%f140, %f139, %f138, %f137, %f136, %f135, %f134, %f133};
$L__BB0_9:
	setp.ge.s32 	%p18, %r2, %r26;
	setp.ge.s32 	%p19, %r1, %r24;
	add.s32 	%r75, %r98, 8;
	setp.ge.s32 	%p20, %r75, %r25;
	or.pred  	%p21, %p19, %p20;
	or.pred  	%p22, %p21, %p18;
	@%p22 bra 	$L__BB0_11;
	wmma.load.a.sync.aligned.row.m16n16k8.tf32 	{%r76, %r77, %r78, %r79}, [%rd3+96], %r25;
	wmma.load.b.sync.aligned.col.m16n16k8.tf32 	{%r80, %r81, %r82, %r83}, [%rd4+96], %r25;
	wmma.mma.sync.aligned.row.col.m16n16k8.f32.tf32.tf32.f32 {%f140, %f139, %f138, %f137, %f136, %f135, %f134, %f133}, {%r76, %r77, %r78, %r79}, {%r80, %r81, %r82, %r83}, {%f140, %f139, %f138, %f137, %f136, %f135, %f134, %f133};
$L__BB0_11:
	add.s32 	%r84, %r25, 7;
	shr.u32 	%r85, %r84, 3;
	and.b32  	%r100, %r85, 268435452;
	add.s32 	%r99, %r99, 4;
	add.s32 	%r98, %r98, 32;
	add.s32 	%r97, %r97, 32;
	setp.ne.s32 	%p23, %r99, 0;
	@%p23 bra 	$L__BB0_3;
$L__BB0_12:
	setp.eq.s32 	%p24, %r5, 0;
	@%p24 bra 	$L__BB0_17;
	shl.b32 	%r102, %r100, 3;
	add.s32 	%r103, %r4, %r102;
	mul.wide.u32 	%rd18, %r100, 32;
	shl.b64 	%rd19, %rd1, 2;
	add.s64 	%rd20, %rd18, %rd19;
	add.s64 	%rd29, %rd8, %rd20;
	neg.s32 	%r101, %r5;
$L__BB0_14:
	.pragma "nounroll";
	setp.ge.s32 	%p25, %r2, %r26;
	setp.ge.s32 	%p26, %r1, %r24;
	setp.ge.s32 	%p27, %r102, %r25;
	or.pred  	%p28, %p26, %p27;
	or.pred  	%p29, %p28, %p25;
	@%p29 bra 	$L__BB0_16;
	wmma.load.a.sync.aligned.row.m16n16k8.tf32 	{%r87, %r88, %r89, %r90}, [%rd29], %r25;
	mul.wide.u32 	%rd21, %r103, 4;
	add.s64 	%rd22, %rd9, %rd21;
	wmma.load.b.sync.aligned.col.m16n16k8.tf32 	{%r91, %r92, %r93, %r94}, [%rd22], %r25;
	wmma.mma.sync.aligned.row.col.m16n16k8.f32.tf32.tf32.f32 {%f140, %f139, %f138, %f137, %f136, %f135, %f134, %f133}, {%r87, %r88, %r89, %r90}, {%r91, %r92, %r93, %r94}, {%f140, %f139, %f138, %f137, %f136, %f135, %f134, %f133};
$L__BB0_16:
	add.s32 	%r103, %r103, 8;
	add.s64 	%rd29, %rd29, 32;
	add.s32 	%r102, %r102, 8;
	add.s32 	%r101, %r101, 1;
	setp.ne.s32 	%p30, %r101, 0;
	@%p30 bra 	$L__BB0_14;
$L__BB0_17:
	setp.ge.s32 	%p31, %r1, %r24;
	setp.ge.s32 	%p32, %r2, %r26;
	or.pred  	%p33, %p31, %p32;
	@%p33 bra 	$L__BB0_19;
	ld.param.u64 	%rd28, [_Z12row_wmma_kerPfS_S_iii_param_2];
	mul.lo.s32 	%r96, %r26, %r1;
	cvt.s64.s32 	%rd23, %r96;
	cvt.u64.u32 	%rd24, %r2;
	add.s64 	%rd25, %rd23, %rd24;
	shl.b64 	%rd26, %rd25, 2;
	add.s64 	%rd27, %rd28, %rd26;
	wmma.store.d.sync.aligned.row.m16n16k8.f32 	[%rd27], {%f140, %f139, %f138, %f137, %f136, %f135, %f134, %f133}, %r26;
$L__BB0_19:
	ret;

}
	// .globl	_Z13wmmaRowMatmulPfS_S_iii
.visible .entry _Z13wmmaRowMatmulPfS_S_iii(
	.param .u64 .ptr .align 1 _Z13wmmaRowMatmulPfS_S_iii_param_0,
	.param .u64 .ptr .align 1 _Z13wmmaRowMatmulPfS_S_iii_param_1,
	.param .u64 .ptr .align 1 _Z13wmmaRowMatmulPfS_S_iii_param_2,
	.param .u32 _Z13wmmaRowMatmulPfS_S_iii_param_3,
	.param .u32 _Z13wmmaRowMatmulPfS_S_iii_param_4,
	.param .u32 _Z13wmmaRowMatmulPfS_S_iii_param_5
)
{
	.reg .pred 	%p<34>;
	.reg .b32 	%r<98>;
	.reg .b32 	%f<205>;
	.reg .b64 	%rd<30>;

	ld.param.u64 	%rd8, [_Z13wmmaRowMatmulPfS_S_iii_param_0];
	ld.param.u64 	%rd9, [_Z13wmmaRowMatmulPfS_S_iii_param_1];
	ld.param.u32 	%r24, [_Z13wmmaRowMatmulPfS_S_iii_param_3];
	ld.param.u32 	%r25, [_Z13wmmaRowMatmulPfS_S_iii_param_4];
	ld.param.u32 	%r26, [_Z13wmmaRowMatmulPfS_S_iii_param_5];
	mov.u32 	%r27, %tid.x;
	mov.u32 	%r28, %tid.y;
	mov.u32 	%r29, %ntid.x;
	mad.lo.s32 	%r30, %r28, %r29, %r27;
	mov.u32 	%r31, %ctaid.y;
	shl.b32 	%r32, %r31, 6;
	mov.u32 	%r33, %ctaid.x;
	shl.b32 	%r34, %r33, 5;
	shr.u32 	%r35, %r30, 1;
	and.b32  	%r36, %r35, 16;
	or.b32  	%r1, %r36, %r34;
	shr.u32 	%r37, %r30, 2;
	and.b32  	%r38, %r37, 1048560;
	add.s32 	%r2, %r38, %r32;
	setp.lt.s32 	%p1, %r25, 1;
	mov.f32 	%f133, 0f00000000;
	mov.f32 	%f134, %f133;
	mov.f32 	%f135, %f133;
	mov.f32 	%f136, %f133;
	mov.f32 	%f137, %f133;
	mov.f32 	%f138, %f133;
	mov.f32 	%f139, %f133;
	mov.f32 	%f140, %f133;
	@%p1 bra 	$L__BB1_17;
	add.s32 	%r3, %r25, 7;
	shr.u32 	%r40, %r3, 3;
	mul.lo.s32 	%r4, %r25, %r2;
	mul.lo.s32 	%r41, %r1, %r25;
	cvt.s64.s32 	%rd1, %r41;
	and.b32  	%r5, %r40, 3;
	setp.lt.u32 	%p2, %r25, 25;
	mov.b32 	%r94, 0;
	mov.f32 	%f133, 0f00000000;
	@%p2 bra 	$L__BB1_12;
	and.b32  	%r44, %r40, 268435452;
	neg.s32 	%r93, %r44;
	mov.f32 	%f133, 0f00000000;
	mov.b32 	%r92, 16;
	cvt.u64.u32 	%rd15, %r4;
	mov.u32 	%r91, %r4;
	mov.f32 	%f134, %f133;
	mov.f32 	%f135, %f133;
	mov.f32 	%f136, %f133;
	mov.f32 	%f137, %f133;
	mov.f32 	%f138, %f133;
	mov.f32 	%f139, %f133;
	mov.f32 	%f140, %f133;
$L__BB1_3:
	setp.ge.s32 	%p3, %r1, %r26;
	setp.ge.s32 	%p4, %r2, %r24;
	add.s32 	%r45, %r92, -16;
	setp.ge.s32 	%p5, %r45, %r25;
	or.pred  	%p6, %p4, %p5;
	cvt.u64.u32 	%rd2, %r45;
	add.s64 	%rd11, %rd2, %rd1;
	shl.b64 	%rd12, %rd11, 2;
	add.s64 	%rd3, %rd9, %rd12;
	or.pred  	%p7, %p6, %p3;
	@%p7 bra 	$L__BB1_5;
	mul.wide.u32 	%rd13, %r91, 4;
	add.s64 	%rd14, %rd8, %rd13;
	wmma.load.a.sync.aligned.row.m16n16k8.tf32 	{%r46, %r47, %r48, %r49}, [%rd14], %r25;
	wmma.load.b.sync.aligned.col.m16n16k8.tf32 	{%r50, %r51, %r52, %r53}, [%rd3], %r25;
	wmma.mma.sync.aligned.row.col.m16n16k8.f32.tf32.tf32.f32 {%f140, %f139, %f138, %f137, %f136, %f135, %f134, %f133}, {%r46, %r47, %r48, %r49}, {%r50, %r51, %r52, %r53}, {%f140, %f139, %f138, %f137, %f136, %f135, %f134, %f133};
$L__BB1_5:
	add.s32 	%r54, %r92, -8;
	setp.ge.s32 	%p10, %r54, %r25;
	or.pred  	%p11, %p4, %p10;
	add.s64 	%rd16, %rd2, %rd15;
	shl.b64 	%rd17, %rd16, 2;
	add.s64 	%rd4, %rd8, %rd17;
	or.pred  	%p12, %p11, %p3;
	@%p12 bra 	$L__BB1_7;
	wmma.load.a.sync.aligned.row.m16n16k8.tf32 	{%r55, %r56, %r57, %r58}, [%rd4+32], %r25;
	wmma.load.b.sync.aligned.col.m16n16k8.tf32 	{%r59, %r60, %r61, %r62}, [%rd3+32], %r25;
	wmma.mma.sync.aligned.row.col.m16n16k8.f32.tf32.tf32.f32 {%f140, %f139, %f138, %f137, %f136, %f135, %f134, %f133}, {%r55, %r56, %r57, %r58}, {%r59, %r60, %r61, %r62}, {%f140, %f139, %f138, %f137, %f136, %f135, %f134, %f133};
$L__BB1_7:
	setp.ge.s32 	%p13, %r1, %r26;
	setp.ge.s32 	%p14, %r2, %r24;
	setp.ge.s32 	%p15, %r92, %r25;
	or.pred  	%p16, %p14, %p15;
	or.pred  	%p17, %p16, %p13;
	@%p17 bra 	$L__BB1_9;
	wmma.load.a.sync.aligned.row.m16n16k8.tf32 	{%r63, %r64, %r65, %r66}, [%rd4+64], %r25;
	wmma.load.b.sync.aligned.col.m16n16k8.tf32 	{%r67, %r68, %r69, %r70}, [%rd3+64], %r25;
	wmma.mma.sync.aligned.row.col.m16n16k8.f32.tf32.tf32.f32 {%f140, %f139, %f138, %f137, %f136, %f135, %f134, %f133}, {%r63, %r64, %r65, %r66}, {%r67, %r68, %r69, %r70}, {%f140, %f139, %f138, %f137, %f136, %f135, %f134, %f133};
$L__BB1_9:
	setp.ge.s32 	%p18, %r1, %r26;
	setp.ge.s32 	%p19, %r2, %r24;
	add.s32 	%r71, %r92, 8;
	setp.ge.s32 	%p20, %r71, %r25;
	or.pred  	%p21, %p19, %p20;
	or.pred  	%p22, %p21, %p18;
	@%p22 bra 	$L__BB1_11;
	wmma.load.a.sync.aligned.row.m16n16k8.tf32 	{%r72, %r73, %r74, %r75}, [%rd4+96], %r25;
	wmma.load.b.sync.aligned.col.m16n16k8.tf32 	{%r76, %r77, %r78, %r79}, [%rd3+96], %r25;
	wmma.mma.sync.aligned.row.col.m16n16k8.f32.tf32.tf32.f32 {%f140, %f139, %f138, %f137, %f136, %f135, %f134, %f133}, {%r72, %r73, %r74, %r75}, {%r76, %r77, %r78, %r79}, {%f140, %f139, %f138, %f137, %f136, %f135, %f134, %f133};
$L__BB1_11:
	add.s32 	%r80, %r25, 7;
	shr.u32 	%r81, %r80, 3;
	and.b32  	%r94, %r81, 268435452;
	add.s32 	%r93, %r93, 4;
	add.s32 	%r92, %r92, 32;
	add.s32 	%r91, %r91, 32;
	setp.ne.s32 	%p23, %r93, 0;
	@%p23 bra 	$L__BB1_3;
$L__BB1_12:
	setp.eq.s32 	%p24, %r5, 0;
	@%p24 bra 	$L__BB1_17;
	shl.b32 	%r96, %r94, 3;
	add.s32 	%r97, %r4, %r96;
	mul.wide.u32 	%rd18, %r94, 32;
	shl.b64 	%rd19, %rd1, 2;
	add.s64 	%rd20, %rd18, %rd19;
	add.s64 	%rd29, %rd9, %rd20;
	neg.s32 	%r95, %r5;
$L__BB1_14:
	.pragma "nounroll";
	setp.ge.s32 	%p25, %r1, %r26;
	setp.ge.s32 	%p26, %r2, %r24;
	setp.ge.s32 	%p27, %r96, %r25;
	or.pred  	%p28, %p26, %p27;
	or.pred  	%p29, %p28, %p25;
	@%p29 bra 	$L__BB1_16;
	mul.wide.u32 	%rd21, %r97, 4;
	add.s64 	%rd22, %rd8, %rd21;
	wmma.load.a.sync.aligned.row.m16n16k8.tf32 	{%r82, %r83, %r84, %r85}, [%rd22], %r25;
	wmma.load.b.sync.aligned.col.m16n16k8.tf32 	{%r86, %r87, %r88, %r89}, [%rd29], %r25;
	wmma.mma.sync.aligned.row.col.m16n16k8.f32.tf32.tf32.f32 {%f140, %f139, %f138, %f137, %f136, %f135, %f134, %f133}, {%r82, %r83, %r84, %r85}, {%r86, %r87, %r88, %r89}, {%f140, %f139, %f138, %f137, %f136, %f135, %f134, %f133};
$L__BB1_16:
	add.s32 	%r97, %r97, 8;
	add.s64 	%rd29, %rd29, 32;
	add.s32 	%r96, %r96, 8;
	add.s32 	%r95, %r95, 1;
	setp.ne.s32 	%p30, %r95, 0;
	@%p30 bra 	$L__BB1_14;
$L__BB1_17:
	setp.ge.s32 	%p31, %r2, %r24;
	setp.ge.s32 	%p32, %r1, %r26;
	or.pred  	%p33, %p31, %p32;
	@%p33 bra 	$L__BB1_19;
	ld.param.u64 	%rd28, [_Z13wmmaRowMatmulPfS_S_iii_param_2];
	mul.lo.s32 	%r90, %r26, %r2;
	cvt.s64.s32 	%rd23, %r90;
	cvt.s64.s32 	%rd24, %r1;
	add.s64 	%rd25, %rd23, %rd24;
	shl.b64 	%rd26, %rd25, 2;
	add.s64 	%rd27, %rd28, %rd26;
	wmma.store.d.sync.aligned.row.m16n16k8.f32 	[%rd27], {%f140, %f139, %f138, %f137, %f136, %f135, %f134, %f133}, %r26;
$L__BB1_19:
	ret;

}
	// .globl	_Z18wmmashareRowMatmulPfS_S_iii
.visible .entry _Z18wmmashareRowMatmulPfS_S_iii(
	.param .u64 .ptr .align 1 _Z18wmmashareRowMatmulPfS_S_iii_param_0,
	.param .u64 .ptr .align 1 _Z18wmmashareRowMatmulPfS_S_iii_param_1,
	.param .u64 .ptr .align 1 _Z18wmmashareRowMatmulPfS_S_iii_param_2,
	.param .u32 _Z18wmmashareRowMatmulPfS_S_iii_param_3,
	.param .u32 _Z18wmmashareRowMatmulPfS_S_iii_param_4,
	.param .u32 _Z18wmmashareRowMatmulPfS_S_iii_param_5
)
{
	.reg .pred 	%p<31>;
	.reg .b32 	%r<102>;
	.reg .b32 	%f<213>;
	.reg .b64 	%rd<36>;
	// demoted variable
	.shared .align 4 .b8 _ZZ18wmmashareRowMatmulPfS_S_iiiE6shareC[8192];
	ld.param.u64 	%rd8, [_Z18wmmashareRowMatmulPfS_S_iii_param_0];
	ld.param.u32 	%r26, [_Z18wmmashareRowMatmulPfS_S_iii_param_3];
	ld.param.u32 	%r27, [_Z18wmmashareRowMatmulPfS_S_iii_param_4];
	ld.param.u32 	%r28, [_Z18wmmashareRowMatmulPfS_S_iii_param_5];
	mov.u32 	%r29, %tid.x;
	mov.u32 	%r30, %tid.y;
	mov.u32 	%r31, %ntid.x;
	mad.lo.s32 	%r32, %r30, %r31, %r29;
	shr.u32 	%r1, %r32, 6;
	mov.u32 	%r33, %ctaid.y;
	shl.b32 	%r34, %r33, 6;
	mov.u32 	%r35, %ctaid.x;
	shl.b32 	%r36, %r35, 5;
	shr.u32 	%r37, %r32, 1;
	and.b32  	%r2, %r37, 16;
	or.b32  	%r3, %r2, %r36;
	shl.b32 	%r38, %r1, 4;
	add.s32 	%r4, %r38, %r34;
	setp.lt.s32 	%p1, %r27, 1;
	mov.f32 	%f141, 0f00000000;
	mov.f32 	%f142, %f141;
	mov.f32 	%f143, %f141;
	mov.f32 	%f144, %f141;
	mov.f32 	%f145, %f141;
	mov.f32 	%f146, %f141;
	mov.f32 	%f147, %f141;
	mov.f32 	%f148, %f141;
	@%p1 bra 	$L__BB2_17;
	add.s32 	%r5, %r27, 7;
	shr.u32 	%r40, %r5, 3;
	mul.lo.s32 	%r6, %r27, %r4;
	mul.lo.s32 	%r41, %r27, %r3;
	cvt.s64.s32 	%rd1, %r41;
	and.b32  	%r7, %r40, 3;
	setp.lt.u32 	%p2, %r27, 25;
	mov.b32 	%r98, 0;
	mov.f32 	%f141, 0f00000000;
	@%p2 bra 	$L__BB2_12;
	and.b32  	%r44, %r40, 268435452;
	neg.s32 	%r97, %r44;
	mov.f32 	%f141, 0f00000000;
	mov.b32 	%r96, 16;
	cvt.u64.u32 	%rd15, %r6;
	mov.u32 	%r95, %r6;
	mov.f32 	%f142, %f141;
	mov.f32 	%f143, %f141;
	mov.f32 	%f144, %f141;
	mov.f32 	%f145, %f141;
	mov.f32 	%f146, %f141;
	mov.f32 	%f147, %f141;
	mov.f32 	%f148, %f141;
$L__BB2_3:
	ld.param.u64 	%rd32, [_Z18wmmashareRowMatmulPfS_S_iii_param_1];
	setp.ge.s32 	%p3, %r3, %r28;
	setp.ge.s32 	%p4, %r4, %r26;
	add.s32 	%r45, %r96, -16;
	setp.ge.s32 	%p5, %r45, %r27;
	or.pred  	%p6, %p4, %p5;
	cvt.u64.u32 	%rd2, %r45;
	add.s64 	%rd11, %rd2, %rd1;
	shl.b64 	%rd12, %rd11, 2;
	add.s64 	%rd3, %rd32, %rd12;
	or.pred  	%p7, %p6, %p3;
	@%p7 bra 	$L__BB2_5;
	mul.wide.u32 	%rd13, %r95, 4;
	add.s64 	%rd14, %rd8, %rd13;
	wmma.load.a.sync.aligned.row.m16n16k8.tf32 	{%r46, %r47, %r48, %r49}, [%rd14], %r27;
	wmma.load.b.sync.aligned.col.m16n16k8.tf32 	{%r50, %r51, %r52, %r53}, [%rd3], %r27;
	wmma.mma.sync.aligned.row.col.m16n16k8.f32.tf32.tf32.f32 {%f148, %f147, %f146, %f145, %f144, %f143, %f142, %f141}, {%r46, %r47, %r48, %r49}, {%r50, %r51, %r52, %r53}, {%f148, %f147, %f146, %f145, %f144, %f143, %f142, %f141};
$L__BB2_5:
	add.s32 	%r54, %r96, -8;
	setp.ge.s32 	%p10, %r54, %r27;
	or.pred  	%p11, %p4, %p10;
	add.s64 	%rd16, %rd2, %rd15;
	shl.b64 	%rd17, %rd16, 2;
	add.s64 	%rd4, %rd8, %rd17;
	or.pred  	%p12, %p11, %p3;
	@%p12 bra 	$L__BB2_7;
	wmma.load.a.sync.aligned.row.m16n16k8.tf32 	{%r55, %r56, %r57, %r58}, [%rd4+32], %r27;
	wmma.load.b.sync.aligned.col.m16n16k8.tf32 	{%r59, %r60, %r61, %r62}, [%rd3+32], %r27;
	wmma.mma.sync.aligned.row.col.m16n16k8.f32.tf32.tf32.f32 {%f148, %f147, %f146, %f145, %f144, %f143, %f142, %f141}, {%r55, %r56, %r57, %r58}, {%r59, %r60, %r61, %r62}, {%f148, %f147, %f146, %f145, %f144, %f143, %f142, %f141};
$L__BB2_7:
	setp.ge.s32 	%p13, %r3, %r28;
	setp.ge.s32 	%p14, %r4, %r26;
	setp.ge.s32 	%p15, %r96, %r27;
	or.pred  	%p16, %p14, %p15;
	or.pred  	%p17, %p16, %p13;
	@%p17 bra 	$L__BB2_9;
	wmma.load.a.sync.aligned.row.m16n16k8.tf32 	{%r63, %r64, %r65, %r66}, [%rd4+64], %r27;
	wmma.load.b.sync.aligned.col.m16n16k8.tf32 	{%r67, %r68, %r69, %r70}, [%rd3+64], %r27;
	wmma.mma.sync.aligned.row.col.m16n16k8.f32.tf32.tf32.f32 {%f148, %f147, %f146, %f145, %f144, %f143, %f142, %f141}, {%r63, %r64, %r65, %r66}, {%r67, %r68, %r69, %r70}, {%f148, %f147, %f146, %f145, %f144, %f143, %f142, %f141};
$L__BB2_9:
	setp.ge.s32 	%p18, %r3, %r28;
	setp.ge.s32 	%p19, %r4, %r26;
	add.s32 	%r71, %r96, 8;
	setp.ge.s32 	%p20, %r71, %r27;
	or.pred  	%p21, %p19, %p20;
	or.pred  	%p22, %p21, %p18;
	@%p22 bra 	$L__BB2_11;
	wmma.load.a.sync.aligned.row.m16n16k8.tf32 	{%r72, %r73, %r74, %r75}, [%rd4+96], %r27;
	wmma.load.b.sync.aligned.col.m16n16k8.tf32 	{%r76, %r77, %r78, %r79}, [%rd3+96], %r27;
	wmma.mma.sync.aligned.row.col.m16n16k8.f32.tf32.tf32.f32 {%f148, %f147, %f146, %f145, %f144, %f143, %f142, %f141}, {%r72, %r73, %r74, %r75}, {%r76, %r77, %r78, %r79}, {%f148, %f147, %f146, %f145, %f144, %f143, %f142, %f141};
$L__BB2_11:
	add.s32 	%r80, %r27, 7;
	shr.u32 	%r81, %r80, 3;
	and.b32  	%r98, %r81, 268435452;
	add.s32 	%r97, %r97, 4;
	add.s32 	%r96, %r96, 32;
	add.s32 	%r95, %r95, 32;
	setp.ne.s32 	%p23, %r97, 0;
	@%p23 bra 	$L__BB2_3;
$L__BB2_12:
	setp.eq.s32 	%p24, %r7, 0;
	@%p24 bra 	$L__BB2_17;
	ld.param.u64 	%rd33, [_Z18wmmashareRowMatmulPfS_S_iii_param_1];
	shl.b32 	%r100, %r98, 3;
	add.s32 	%r101, %r6, %r100;
	mul.wide.u32 	%rd18, %r98, 32;
	shl.b64 	%rd19, %rd1, 2;
	add.s64 	%rd20, %rd18, %rd19;
	add.s64 	%rd35, %rd33, %rd20;
	neg.s32 	%r99, %r7;
$L__BB2_14:
	.pragma "nounroll";
	setp.ge.s32 	%p25, %r3, %r28;
	setp.ge.s32 	%p26, %r4, %r26;
	setp.ge.s32 	%p27, %r100, %r27;
	or.pred  	%p28, %p26, %p27;
	or.pred  	%p29, %p28, %p25;
	@%p29 bra 	$L__BB2_16;
	mul.wide.u32 	%rd21, %r101, 4;
	add.s64 	%rd22, %rd8, %rd21;
	wmma.load.a.sync.aligned.row.m16n16k8.tf32 	{%r82, %r83, %r84, %r85}, [%rd22], %r27;
	wmma.load.b.sync.aligned.col.m16n16k8.tf32 	{%r86, %r87, %r88, %r89}, [%rd35], %r27;
	wmma.mma.sync.aligned.row.col.m16n16k8.f32.tf32.tf32.f32 {%f148, %f147, %f146, %f145, %f144, %f143, %f142, %f141}, {%r82, %r83, %r84, %r85}, {%r86, %r87, %r88, %r89}, {%f148, %f147, %f146, %f145, %f144, %f143, %f142, %f141};
$L__BB2_16:
	add.s32 	%r101, %r101, 8;
	add.s64 	%rd35, %rd35, 32;
	add.s32 	%r100, %r100, 8;
	add.s32 	%r99, %r99, 1;
	setp.ne.s32 	%p30, %r99, 0;
	@%p30 bra 	$L__BB2_14;
$L__BB2_17:
	ld.param.u64 	%rd34, [_Z18wmmashareRowMatmulPfS_S_iii_param_2];
	shl.b32 	%r90, %r1, 9;
	or.b32  	%r91, %r90, %r2;
	mul.wide.u32 	%rd23, %r91, 4;
	mov.u32 	%r92, _ZZ18wmmashareRowMatmulPfS_S_iiiE6shareC;
	cvt.u64.u32 	%rd24, %r92;
	cvta.shared.u64 	%rd25, %rd24;
	add.s64 	%rd26, %rd25, %rd23;
	mov.b32 	%r93, 32;
	wmma.store.d.sync.aligned.row.m16n16k8.f32 	[%rd26], {%f148, %f147, %f146, %f145, %f144, %f143, %f142, %f141}, %r93;
	wmma.load.c.sync.aligned.row.m16n16k8.f32 	{%f125, %f126, %f127, %f128, %f129, %f130, %f131, %f132}, [%rd26], %r93;
	mul.lo.s32 	%r94, %r28, %r4;
	cvt.s64.s32 	%rd27, %r94;
	cvt.s64.s32 	%rd28, %r3;
	add.s64 	%rd29, %rd27, %rd28;
	shl.b64 	%rd30, %rd29, 2;
	add.s64 	%rd31, %rd34, %rd30;
	wmma.store.d.sync.aligned.row.m16n16k8.f32 	[%rd31], {%f125, %f126, %f127, %f128, %f129, %f130, %f131, %f132}, %r28;
	ret;

}


// ===== COMPILED SASS (sm_100) =====

	.target	sm_100

	.elftype	@"ET_EXEC"


//--------------------- .note.nv.tkinfo           --------------------------
	.section	.note.nv.tkinfo,"",@"SHT_NOTE"
	.sectionflags	@"SHF_NOTE_NV_TKINFO"
	.tkinfo
        /*0018*/ 	.word	0x00000002
        /*0030*/ 	.string	""
        /*0030*/ 	.string	"ptxas"
        /*0030*/ 	.string	"Cuda compilation tools, release 13.0, V13.0.88"
        /*0030*/ 	.string	"Build cuda_13.0.r13.0/compiler.36424714_0"
        /*0030*/ 	.string	"-arch sm_100 -m 64 "



//--------------------- .note.nv.cuinfo           --------------------------
	.section	.note.nv.cuinfo,"",@"SHT_NOTE"
	.sectionflags	@"SHF_NOTE_NV_CUINFO"
        /*0018*/ 	.short	0x0002
        /*001a*/ 	.short	0x0064
        /*001c*/ 	.short	0x0082
	.zero		2


//--------------------- .nv.info                  --------------------------
	.section	.nv.info,"",@"SHT_CUDA_INFO"
	.align	4


	//----- nvinfo : EIATTR_REGCOUNT
	.align		4
        /*0000*/ 	.byte	0x04, 0x2f
        /*0002*/ 	.short	(.L_1 - .L_0)
	.align		4
.L_0:
        /*0004*/ 	.word	index@(_Z12row_wmma_kerPfS_S_iii)
        /*0008*/ 	.word	0x00000028


	//----- nvinfo : EIATTR_FRAME_SIZE
	.align		4
.L_1:
        /*000c*/ 	.byte	0x04, 0x11
        /*000e*/ 	.short	(.L_3 - .L_2)
	.align		4
.L_2:
        /*0010*/ 	.word	index@(_Z12row_wmma_kerPfS_S_iii)
        /*0014*/ 	.word	0x00000000


	//----- nvinfo : EIATTR_REGCOUNT
	.align		4
.L_3:
        /*0018*/ 	.byte	0x04, 0x2f
        /*001a*/ 	.short	(.L_5 - .L_4)
	.align		4
.L_4:
        /*001c*/ 	.word	index@(_Z13wmmaRowMatmulPfS_S_iii)
        /*0020*/ 	.word	0x00000028


	//----- nvinfo : EIATTR_FRAME_SIZE
	.align		4
.L_5:
        /*0024*/ 	.byte	0x04, 0x11
        /*0026*/ 	.short	(.L_7 - .L_6)
	.align		4
.L_6:
        /*0028*/ 	.word	index@(_Z13wmmaRowMatmulPfS_S_iii)
        /*002c*/ 	.word	0x00000000


	//----- nvinfo : EIATTR_REGCOUNT
	.align		4
.L_7:
        /*0030*/ 	.byte	0x04, 0x2f
        /*0032*/ 	.short	(.L_9 - .L_8)
	.align		4
.L_8:
        /*0034*/ 	.word	index@(_Z18wmmashareRowMatmulPfS_S_iii)
        /*0038*/ 	.word	0x00000028


	//----- nvinfo : EIATTR_FRAME_SIZE
	.align		4
.L_9:
        /*003c*/ 	.byte	0x04, 0x11
        /*003e*/ 	.short	(.L_11 - .L_10)
	.align		4
.L_10:
        /*0040*/ 	.word	index@(_Z18wmmashareRowMatmulPfS_S_iii)
        /*0044*/ 	.word	0x00000000


	//----- nvinfo : EIATTR_MIN_STACK_SIZE
	.align		4
.L_11:
        /*0048*/ 	.byte	0x04, 0x12
        /*004a*/ 	.short	(.L_13 - .L_12)
	.align		4
.L_12:
        /*004c*/ 	.word	index@(_Z18wmmashareRowMatmulPfS_S_iii)
        /*0050*/ 	.word	0x00000000


	//----- nvinfo : EIATTR_MIN_STACK_SIZE
	.align		4
.L_13:
        /*0054*/ 	.byte	0x04, 0x12
        /*0056*/ 	.short	(.L_15 - .L_14)
	.align		4
.L_14:
        /*0058*/ 	.word	index@(_Z13wmmaRowMatmulPfS_S_iii)
        /*005c*/ 	.word	0x00000000


	//----- nvinfo : EIATTR_MIN_STACK_SIZE
	.align		4
.L_15:
        /*0060*/ 	.byte	0x04, 0x12
        /*0062*/ 	.short	(.L_17 - .L_16)
	.align		4
.L_16:
        /*0064*/ 	.word	index@(_Z12row_wmma_kerPfS_S_iii)
        /*0068*/ 	.word	0x00000000
.L_17:


//--------------------- .nv.compat                --------------------------
	.section	.nv.compat,"",@"SHT_CUDA_COMPAT_INFO"
	.align	4
        /*0000*/ 	.byte	0x02, 0x09, 0x00, 0x00, 0x02, 0x02, 0x01, 0x00, 0x02, 0x05, 0x05, 0x00, 0x03, 0x07, 0x01, 0x01
        /*0010*/ 	.byte	0x02, 0x03, 0x00, 0x00, 0x02, 0x06, 0x01, 0x00, 0x04, 0x0b, 0x08, 0x00, 0x09, 0x00, 0x00, 0x00
        /*0020*/ 	.byte	0x00, 0x00, 0x00, 0x00


//--------------------- .nv.info._Z18wmmashareRowMatmulPfS_S_iii --------------------------
	.section	.nv.info._Z18wmmashareRowMatmulPfS_S_iii,"",@"SHT_CUDA_INFO"
	.sectionflags	@""
	.align	4


	//----- nvinfo : EIATTR_CUDA_API_VERSION
	.align		4
        /*0000*/ 	.byte	0x04, 0x37
        /*0002*/ 	.short	(.L_19 - .L_18)
.L_18:
        /*0004*/ 	.word	0x00000082


	//----- nvinfo : EIATTR_KPARAM_INFO
	.align		4
.L_19:
        /*0008*/ 	.byte	0x04, 0x17
        /*000a*/ 	.short	(.L_21 - .L_20)
.L_20:
        /*000c*/ 	.word	0x00000000
        /*0010*/ 	.short	0x0005
        /*0012*/ 	.short	0x0020
        /*0014*/ 	.byte	0x00, 0xf0, 0x11, 0x00


	//----- nvinfo : EIATTR_KPARAM_INFO
	.align		4
.L_21:
        /*0018*/ 	.byte	0x04, 0x17
        /*001a*/ 	.short	(.L_23 - .L_22)
.L_22:
        /*001c*/ 	.word	0x00000000
        /*0020*/ 	.short	0x0004
        /*0022*/ 	.short	0x001c
        /*0024*/ 	.byte	0x00, 0xf0, 0x11, 0x00


	//----- nvinfo : EIATTR_KPARAM_INFO
	.align		4
.L_23:
        /*0028*/ 	.byte	0x04, 0x17
        /*002a*/ 	.short	(.L_25 - .L_24)
.L_24:
        /*002c*/ 	.word	0x00000000
        /*0030*/ 	.short	0x0003
        /*0032*/ 	.short	0x0018
        /*0034*/ 	.byte	0x00, 0xf0, 0x11, 0x00


	//----- nvinfo : EIATTR_KPARAM_INFO
	.align		4
.L_25:
        /*0038*/ 	.byte	0x04, 0x17
        /*003a*/ 	.short	(.L_27 - .L_26)
.L_26:
        /*003c*/ 	.word	0x00000000
        /*0040*/ 	.short	0x0002
        /*0042*/ 	.short	0x0010
        /*0044*/ 	.byte	0x00, 0xf5, 0x21, 0x00


	//----- nvinfo : EIATTR_KPARAM_INFO
	.align		4
.L_27:
        /*0048*/ 	.byte	0x04, 0x17
        /*004a*/ 	.short	(.L_29 - .L_28)
.L_28:
        /*004c*/ 	.word	0x00000000
        /*0050*/ 	.short	0x0001
        /*0052*/ 	.short	0x0008
        /*0054*/ 	.byte	0x00, 0xf5, 0x21, 0x00


	//----- nvinfo : EIATTR_KPARAM_INFO
	.align		4
.L_29:
        /*0058*/ 	.byte	0x04, 0x17
        /*005a*/ 	.short	(.L_31 - .L_30)
.L_30:
        /*005c*/ 	.word	0x00000000
        /*0060*/ 	.short	0x0000
        /*0062*/ 	.short	0x0000
        /*0064*/ 	.byte	0x00, 0xf5, 0x21, 0x00


	//----- nvinfo : EIATTR_SPARSE_MMA_MASK
	.align		4
.L_31:
        /*0068*/ 	.byte	0x03, 0x50
        /*006a*/ 	.short	0x0000


	//----- nvinfo : EIATTR_WMMA_USED
	.align		4
        /*006c*/ 	.byte	0x01, 0x2b
	.zero		2


	//----- nvinfo : EIATTR_MAXREG_COUNT
	.align		4
        /*0070*/ 	.byte	0x03, 0x1b
        /*0072*/ 	.short	0x00ff


	//----- nvinfo : EIATTR_MERCURY_ISA_VERSION
	.align		4
        /*0074*/ 	.byte	0x03, 0x5f
        /*0076*/ 	.short	0x0101


	//----- nvinfo : EIATTR_VRC_CTA_INIT_COUNT
	.align		4
        /*0078*/ 	.byte	0x02, 0x4a
	.zero		1
	.zero		1


	//----- nvinfo : EIATTR_EXIT_INSTR_OFFSETS
	.align		4
        /*007c*/ 	.byte	0x04, 0x1c
        /*007e*/ 	.short	(.L_33 - .L_32)


	//   ....[0]....
.L_32:
        /*0080*/ 	.word	0x00001490


	//----- nvinfo : EIATTR_CRS_STACK_SIZE
	.align		4
.L_33:
        /*0084*/ 	.byte	0x04, 0x1e
        /*0086*/ 	.short	(.L_35 - .L_34)
.L_34:
        /*0088*/ 	.word	0x00000000


	//----- nvinfo : EIATTR_CBANK_PARAM_SIZE
	.align		4
.L_35:
        /*008c*/ 	.byte	0x03, 0x19
        /*008e*/ 	.short	0x0024


	//----- nvinfo : EIATTR_PARAM_CBANK
	.align		4
        /*0090*/ 	.byte	0x04, 0x0a
        /*0092*/ 	.short	(.L_37 - .L_36)
	.align		4
.L_36:
        /*0094*/ 	.word	index@(.nv.constant0._Z18wmmashareRowMatmulPfS_S_iii)
        /*0098*/ 	.short	0x0380
        /*009a*/ 	.short	0x0024


	//----- nvinfo : EIATTR_SW_WAR
	.align		4
.L_37:
        /*009c*/ 	.byte	0x04, 0x36
        /*009e*/ 	.short	(.L_39 - .L_38)
.L_38:
        /*00a0*/ 	.word	0x00000008
.L_39:


//--------------------- .nv.info._Z13wmmaRowMatmulPfS_S_iii --------------------------
	.section	.nv.info._Z13wmmaRowMatmulPfS_S_iii,"",@"SHT_CUDA_INFO"
	.sectionflags	@""
	.align	4


	//----- nvinfo : EIATTR_CUDA_API_VERSION
	.align		4
        /*0000*/ 	.byte	0x04, 0x37
        /*0002*/ 	.short	(.L_41 - .L_40)
.L_40:
        /*0004*/ 	.word	0x00000082


	//----- nvinfo : EIATTR_KPARAM_INFO
	.align		4
.L_41:
        /*0008*/ 	.byte	0x04, 0x17
        /*000a*/ 	.short	(.L_43 - .L_42)
.L_42:
        /*000c*/ 	.word	0x00000000
        /*0010*/ 	.short	0x0005
        /*0012*/ 	.short	0x0020
        /*0014*/ 	.byte	0x00, 0xf0, 0x11, 0x00


	//----- nvinfo : EIATTR_KPARAM_INFO
	.align		4
.L_43:
        /*0018*/ 	.byte	0x04, 0x17
        /*001a*/ 	.short	(.L_45 - .L_44)
.L_44:
        /*001c*/ 	.word	0x00000000
        /*0020*/ 	.short	0x0004
        /*0022*/ 	.short	0x001c
        /*0024*/ 	.byte	0x00, 0xf0, 0x11, 0x00


	//----- nvinfo : EIATTR_KPARAM_INFO
	.align		4
.L_45:
        /*0028*/ 	.byte	0x04, 0x17
        /*002a*/ 	.short	(.L_47 - .L_46)
.L_46:
        /*002c*/ 	.word	0x00000000
        /*0030*/ 	.short	0x0003
        /*0032*/ 	.short	0x0018
        /*0034*/ 	.byte	0x00, 0xf0, 0x11, 0x00


	//----- nvinfo : EIATTR_KPARAM_INFO
	.align		4
.L_47:
        /*0038*/ 	.byte	0x04, 0x17
        /*003a*/ 	.short	(.L_49 - .L_48)
.L_48:
        /*003c*/ 	.word	0x00000000
        /*0040*/ 	.short	0x0002
        /*0042*/ 	.short	0x0010
        /*0044*/ 	.byte	0x00, 0xf5, 0x21, 0x00


	//----- nvinfo : EIATTR_KPARAM_INFO
	.align		4
.L_49:
        /*0048*/ 	.byte	0x04, 0x17
        /*004a*/ 	.short	(.L_51 - .L_50)
.L_50:
        /*004c*/ 	.word	0x00000000
        /*0050*/ 	.short	0x0001
        /*0052*/ 	.short	0x0008
        /*0054*/ 	.byte	0x00, 0xf5, 0x21, 0x00


	//----- nvinfo : EIATTR_KPARAM_INFO
	.align		4
.L_51:
        /*0058*/ 	.byte	0x04, 0x17
        /*005a*/ 	.short	(.L_53 - .L_52)
.L_52:
        /*005c*/ 	.word	0x00000000
        /*0060*/ 	.short	0x0000
        /*0062*/ 	.short	0x0000
        /*0064*/ 	.byte	0x00, 0xf5, 0x21, 0x00


	//----- nvinfo : EIATTR_SPARSE_MMA_MASK
	.align		4
.L_53:
        /*0068*/ 	.byte	0x03, 0x50
        /*006a*/ 	.short	0x0000


	//----- nvinfo : EIATTR_WMMA_USED
	.align		4
        /*006c*/ 	.byte	0x01, 0x2b
	.zero		2


	//----- nvinfo : EIATTR_MAXREG_COUNT
	.align		4
        /*0070*/ 	.byte	0x03, 0x1b
        /*0072*/ 	.short	0x00ff


	//----- nvinfo : EIATTR_MERCURY_ISA_VERSION
	.align		4
        /*0074*/ 	.byte	0x03, 0x5f
        /*0076*/ 	.short	0x0101


	//----- nvinfo : EIATTR_VRC_CTA_INIT_COUNT
	.align		4
        /*0078*/ 	.byte	0x02, 0x4a
	.zero		1
	.zero		1


	//----- nvinfo : EIATTR_EXIT_INSTR_OFFSETS
	.align		4
        /*007c*/ 	.byte	0x04, 0x1c
        /*007e*/ 	.short	(.L_55 - .L_54)


	//   ....[0]....
.L_54:
        /*0080*/ 	.word	0x00001250


	//   ....[1]....
        /*0084*/ 	.word	0x000013b0


	//----- nvinfo : EIATTR_CRS_STACK_SIZE
	.align		4
.L_55:
        /*0088*/ 	.byte	0x04, 0x1e
        /*008a*/ 	.short	(.L_57 - .L_56)
.L_56:
        /*008c*/ 	.word	0x00000000


	//----- nvinfo : EIATTR_CBANK_PARAM_SIZE
	.align		4
.L_57:
        /*0090*/ 	.byte	0x03, 0x19
        /*0092*/ 	.short	0x0024


	//----- nvinfo : EIATTR_PARAM_CBANK
	.align		4
        /*0094*/ 	.byte	0x04, 0x0a
        /*0096*/ 	.short	(.L_59 - .L_58)
	.align		4
.L_58:
        /*0098*/ 	.word	index@(.nv.constant0._Z13wmmaRowMatmulPfS_S_iii)
        /*009c*/ 	.short	0x0380
        /*009e*/ 	.short	0x0024


	//----- nvinfo : EIATTR_SW_WAR
	.align		4
.L_59:
        /*00a0*/ 	.byte	0x04, 0x36
        /*00a2*/ 	.short	(.L_61 - .L_60)
.L_60:
        /*00a4*/ 	.word	0x00000008
.L_61:


//--------------------- .nv.info._Z12row_wmma_kerPfS_S_iii --------------------------
	.section	.nv.info._Z12row_wmma_kerPfS_S_iii,"",@"SHT_CUDA_INFO"
	.sectionflags	@""
	.align	4


	//----- nvinfo : EIATTR_CUDA_API_VERSION
	.align		4
        /*0000*/ 	.byte	0x04, 0x37
        /*0002*/ 	.short	(.L_63 - .L_62)
.L_62:
        /*0004*/ 	.word	0x00000082


	//----- nvinfo : EIATTR_KPARAM_INFO
	.align		4
.L_63:
        /*0008*/ 	.byte	0x04, 0x17
        /*000a*/ 	.short	(.L_65 - .L_64)
.L_64:
        /*000c*/ 	.word	0x00000000
        /*0010*/ 	.short	0x0005
        /*0012*/ 	.short	0x0020
        /*0014*/ 	.byte	0x00, 0xf0, 0x11, 0x00


	//----- nvinfo : EIATTR_KPARAM_INFO
	.align		4
.L_65:
        /*0018*/ 	.byte	0x04, 0x17
        /*001a*/ 	.short	(.L_67 - .L_66)
.L_66:
        /*001c*/ 	.word	0x00000000
        /*0020*/ 	.short	0x0004
        /*0022*/ 	.short	0x001c
        /*0024*/ 	.byte	0x00, 0xf0, 0x11, 0x00


	//----- nvinfo : EIATTR_KPARAM_INFO
	.align		4
.L_67:
        /*0028*/ 	.byte	0x04, 0x17
        /*002a*/ 	.short	(.L_69 - .L_68)
.L_68:
        /*002c*/ 	.word	0x00000000
        /*0030*/ 	.short	0x0003
        /*0032*/ 	.short	0x0018
        /*0034*/ 	.byte	0x00, 0xf0, 0x11, 0x00


	//----- nvinfo : EIATTR_KPARAM_INFO
	.align		4
.L_69:
        /*0038*/ 	.byte	0x04, 0x17
        /*003a*/ 	.short	(.L_71 - .L_70)
.L_70:
        /*003c*/ 	.word	0x00000000
        /*0040*/ 	.short	0x0002
        /*0042*/ 	.short	0x0010
        /*0044*/ 	.byte	0x00, 0xf5, 0x21, 0x00


	//----- nvinfo : EIATTR_KPARAM_INFO
	.align		4
.L_71:
        /*0048*/ 	.byte	0x04, 0x17
        /*004a*/ 	.short	(.L_73 - .L_72)
.L_72:
        /*004c*/ 	.word	0x00000000
        /*0050*/ 	.short	0x0001
        /*0052*/ 	.short	0x0008
        /*0054*/ 	.byte	0x00, 0xf5, 0x21, 0x00


	//----- nvinfo : EIATTR_KPARAM_INFO
	.align		4
.L_73:
        /*0058*/ 	.byte	0x04, 0x17
        /*005a*/ 	.short	(.L_75 - .L_74)
.L_74:
        /*005c*/ 	.word	0x00000000
        /*0060*/ 	.short	0x0000
        /*0062*/ 	.short	0x0000
        /*0064*/ 	.byte	0x00, 0xf5, 0x21, 0x00


	//----- nvinfo : EIATTR_SPARSE_MMA_MASK
	.align		4
.L_75:
        /*0068*/ 	.byte	0x03, 0x50
        /*006a*/ 	.short	0x0000


	//----- nvinfo : EIATTR_WMMA_USED
	.align		4
        /*006c*/ 	.byte	0x01, 0x2b
	.zero		2


	//----- nvinfo : EIATTR_MAXREG_COUNT
	.align		4
        /*0070*/ 	.byte	0x03, 0x1b
        /*0072*/ 	.short	0x00ff


	//----- nvinfo : EIATTR_MERCURY_ISA_VERSION
	.align		4
        /*0074*/ 	.byte	0x03, 0x5f
        /*0076*/ 	.short	0x0101


	//----- nvinfo : EIATTR_VRC_CTA_INIT_COUNT
	.align		4
        /*0078*/ 	.byte	0x02, 0x4a
	.zero		1
	.zero		1


	//----- nvinfo : EIATTR_EXIT_INSTR_OFFSETS
	.align		4
        /*007c*/ 	.byte	0x04, 0x1c
        /*007e*/ 	.short	(.L_77 - .L_76)


	//   ....[0]....
.L_76:
        /*0080*/ 	.word	0x00001250


	//   ....[1]....
        /*0084*/ 	.word	0x000013a0


	//----- nvinfo : EIATTR_CRS_STACK_SIZE
	.align		4
.L_77:
        /*0088*/ 	.byte	0x04, 0x1e
        /*008a*/ 	.short	(.L_79 - .L_78)
.L_78:
        /*008c*/ 	.word	0x00000000


	//----- nvinfo : EIATTR_CBANK_PARAM_SIZE
	.align		4
.L_79:
        /*0090*/ 	.byte	0x03, 0x19
        /*0092*/ 	.short	0x0024


	//----- nvinfo : EIATTR_PARAM_CBANK
	.align		4
        /*0094*/ 	.byte	0x04, 0x0a
        /*0096*/ 	.short	(.L_81 - .L_80)
	.align		4
.L_80:
        /*0098*/ 	.word	index@(.nv.constant0._Z12row_wmma_kerPfS_S_iii)
        /*009c*/ 	.short	0x0380
        /*009e*/ 	.short	0x0024


	//----- nvinfo : EIATTR_SW_WAR
	.align		4
.L_81:
        /*00a0*/ 	.byte	0x04, 0x36
        /*00a2*/ 	.short	(.L_83 - .L_82)
.L_82:
        /*00a4*/ 	.word	0x00000008
.L_83:


//--------------------- .nv.callgraph             --------------------------
	.section	.nv.callgraph,"",@"SHT_CUDA_CALLGRAPH"
	.align	4
	.sectionentsize	8
	.align		4
        /*0000*/ 	.word	0x00000000
	.align		4
        /*0004*/ 	.word	0xffffffff
	.align		4
        /*0008*/ 	.word	0x00000000
	.align		4
        /*000c*/ 	.word	0xfffffffe
	.align		4
        /*0010*/ 	.word	0x00000000
	.align		4
        /*0014*/ 	.word	0xfffffffd
	.align		4
        /*0018*/ 	.word	0x00000000
	.align		4
        /*001c*/ 	.word	0xfffffffc


//--------------------- .text._Z18wmmashareRowMatmulPfS_S_iii --------------------------
	.section	.text._Z18wmmashareRowMatmulPfS_S_iii,"ax",@progbits
	.align	128
        .global         _Z18wmmashareRowMatmulPfS_S_iii
        .type           _Z18wmmashareRowMatmulPfS_S_iii,@function
        .size           _Z18wmmashareRowMatmulPfS_S_iii,(.L_x_36 - _Z18wmmashareRowMatmulPfS_S_iii)
        .other          _Z18wmmashareRowMatmulPfS_S_iii,@"STO_CUDA_ENTRY STV_DEFAULT"
_Z18wmmashareRowMatmulPfS_S_iii:
.text._Z18wmmashareRowMatmulPfS_S_iii:
[----:B------:R-:W-:Y:S01]  /*0000*/  LDC R1, c[0x0][0x37c] ;  /* 0x0000df00ff017b82 */ /* 0x000fe20000000800 */
[----:B------:R-:W0:Y:S01]  /*0010*/  S2R R0, SR_TID.X ;  /* 0x0000000000007919 */ /* 0x000e220000002100 */
[----:B------:R-:W0:Y:S01]  /*0020*/  LDCU UR4, c[0x0][0x360] ;  /* 0x00006c00ff0477ac */ /* 0x000e220008000800 */
[----:B------:R-:W-:Y:S02]  /*0030*/  CS2R R10, SRZ ;  /* 0x00000000000a7805 */ /* 0x000fe4000001ff00 */
[----:B------:R-:W-:Y:S01]  /*0040*/  CS2R R8, SRZ ;  /* 0x0000000000087805 */ /* 0x000fe2000001ff00 */
[----:B------:R-:W0:Y:S01]  /*0050*/  S2R R3, SR_TID.Y ;  /* 0x0000000000037919 */ /* 0x000e220000002200 */
[----:B------:R-:W1:Y:S01]  /*0060*/  LDCU UR5, c[0x0][0x39c] ;  /* 0x00007380ff0577ac */ /* 0x000e620008000800 */
[----:B------:R-:W-:Y:S02]  /*0070*/  CS2R R14, SRZ ;  /* 0x00000000000e7805 */ /* 0x000fe4000001ff00 */
[----:B------:R-:W-:Y:S01]  /*0080*/  CS2R R12, SRZ ;  /* 0x00000000000c7805 */ /* 0x000fe2000001ff00 */
[----:B------:R-:W2:Y:S01]  /*0090*/  S2R R2, SR_CTAID.Y ;  /* 0x0000000000027919 */ /* 0x000ea20000002600 */
[----:B------:R-:W3:Y:S01]  /*00a0*/  LDCU.64 UR6, c[0x0][0x358] ;  /* 0x00006b00ff0677ac */ /* 0x000ee20008000a00 */
[----:B------:R-:W4:Y:S01]  /*00b0*/  S2R R5, SR_CTAID.X ;  /* 0x0000000000057919 */ /* 0x000f220000002500 */
[----:B-1----:R-:W-:Y:S01]  /*00c0*/  UISETP.GE.AND UP0, UPT, UR5, 0x1, UPT ;  /* 0x000000010500788c */ /* 0x002fe2000bf06270 */
[----:B0-----:R-:W-:-:S05]  /*00d0*/  IMAD R0, R3, UR4, R0 ;  /* 0x0000000403007c24 */ /* 0x001fca000f8e0200 */
[--C-:B------:R-:W-:Y:S02]  /*00e0*/  SHF.R.U32.HI R17, RZ, 0x6, R0.reuse ;  /* 0x00000006ff117819 */ /* 0x100fe40000011600 */
[----:B------:R-:W-:Y:S02]  /*00f0*/  SHF.R.U32.HI R16, RZ, 0x1, R0 ;  /* 0x00000001ff107819 */ /* 0x000fe40000011600 */
[----:B--2---:R-:W-:Y:S02]  /*0100*/  LEA R2, R2, R17, 0x2 ;  /* 0x0000001102027211 */ /* 0x004fe400078e10ff */
[----:B------:R-:W-:-:S03]  /*0110*/  LOP3.LUT R16, R16, 0x10, RZ, 0xc0, !PT ;  /* 0x0000001010107812 */ /* 0x000fc600078ec0ff */
[----:B------:R-:W-:Y:S01]  /*0120*/  IMAD.SHL.U32 R7, R2, 0x10, RZ ;  /* 0x0000001002077824 */ /* 0x000fe200078e00ff */
[----:B----4-:R-:W-:Y:S01]  /*0130*/  LEA R6, R5, R16, 0x5 ;  /* 0x0000001005067211 */ /* 0x010fe200078e28ff */
[----:B---3--:R-:W-:Y:S06]  /*0140*/  BRA.U !UP0, `(.L_x_0) ;  /* 0x0000001108307547 */ /* 0x008fec000b800000 */
[----:B------:R-:W-:Y:S02]  /*0150*/  UISETP.GE.U32.AND UP0, UPT, UR5, 0x19, UPT ;  /* 0x000000190500788c */ /* 0x000fe4000bf06070 */
[----:B------:R-:W-:Y:S01]  /*0160*/  IMAD R5, R7, UR5, RZ ;  /* 0x0000000507057c24 */ /* 0x000fe2000f8e02ff */
[----:B------:R-:W-:Y:S02]  /*0170*/  UIADD3 UR4, UPT, UPT, UR5, 0x7, URZ ;  /* 0x0000000705047890 */ /* 0x000fe4000fffe0ff */
[----:B------:R-:W-:Y:S01]  /*0180*/  IMAD R0, R6, UR5, RZ ;  /* 0x0000000506007c24 */ /* 0x000fe2000f8e02ff */
[----:B------:R-:W-:Y:S01]  /*0190*/  MOV R11, RZ ;  /* 0x000000ff000b7202 */ /* 0x000fe20000000f00 */
[----:B------:R-:W-:Y:S01]  /*01a0*/  IMAD.MOV.U32 R3, RZ, RZ, RZ ;  /* 0x000000ffff037224 */ /* 0x000fe200078e00ff */
[----:B------:R-:W0:Y:S01]  /*01b0*/  LDCU UR14, c[0x0][0x3a0] ;  /* 0x00007400ff0e77ac */ /* 0x000e220008000800 */
[----:B------:R-:W-:Y:S01]  /*01c0*/  USHF.R.U32.HI UR4, URZ, 0x3, UR4 ;  /* 0x00000003ff047899 */ /* 0x000fe20008011604 */
[----:B------:R-:W-:Y:S11]  /*01d0*/  BRA.U !UP0, `(.L_x_1) ;  /* 0x0000000d08047547 */ /* 0x000ff6000b800000 */
[----:B------:R-:W1:Y:S01]  /*01e0*/  LDCU UR5, c[0x0][0x398] ;  /* 0x00007300ff0577ac */ /* 0x000e620008000800 */
[----:B------:R-:W-:Y:S01]  /*01f0*/  BSSY.RECONVERGENT B0, `(.L_x_2) ;  /* 0x00000ba000007945 */ /* 0x000fe20003800200 */
[----:B------:R-:W-:Y:S01]  /*0200*/  IMAD.MOV.U32 R2, RZ, RZ, 0x10 ;  /* 0x00000010ff027424 */ /* 0x000fe200078e00ff */
[----:B------:R-:W-:Y:S01]  /*0210*/  MOV R3, R5 ;  /* 0x0000000500037202 */ /* 0x000fe20000000f00 */
[----:B------:R-:W-:Y:S01]  /*0220*/  ULOP3.LUT UR4, UR4, 0xffffffc, URZ, 0xc0, !UPT ;  /* 0x0ffffffc04047892 */ /* 0x000fe2000f8ec0ff */
[----:B------:R-:W-:Y:S02]  /*0230*/  CS2R R10, SRZ ;  /* 0x00000000000a7805 */ /* 0x000fe4000001ff00 */
[----:B------:R-:W-:Y:S02]  /*0240*/  CS2R R8, SRZ ;  /* 0x0000000000087805 */ /* 0x000fe4000001ff00 */
[----:B------:R-:W-:Y:S01]  /*0250*/  CS2R R14, SRZ ;  /* 0x00000000000e7805 */ /* 0x000fe2000001ff00 */
[----:B------:R-:W-:Y:S01]  /*0260*/  UIADD3 UR4, UPT, UPT, -UR4, URZ, URZ ;  /* 0x000000ff04047290 */ /* 0x000fe2000fffe1ff */
[----:B------:R-:W-:Y:S01]  /*0270*/  CS2R R12, SRZ ;  /* 0x00000000000c7805 */ /* 0x000fe2000001ff00 */
[----:B------:R-:W2:Y:S04]  /*0280*/  LDCU.64 UR8, c[0x0][0x388] ;  /* 0x00007100ff0877ac */ /* 0x000ea80008000a00 */
[----:B------:R-:W-:Y:S01]  /*0290*/  IMAD.U32 R4, RZ, RZ, UR4 ;  /* 0x00000004ff047e24 */ /* 0x000fe2000f8e00ff */
[----:B------:R-:W3:Y:S01]  /*02a0*/  LDCU.64 UR10, c[0x0][0x380] ;  /* 0x00007000ff0a77ac */ /* 0x000ee20008000a00 */
[----:B-1----:R-:W-:-:S13]  /*02b0*/  ISETP.GE.AND P4, PT, R7, UR5, PT ;  /* 0x0000000507007c0c */ /* 0x002fda000bf86270 */
.L_x_7:
[----:B------:R-:W1:Y:S01]  /*02c0*/  LDC R21, c[0x0][0x39c] ;  /* 0x0000e700ff157b82 */ /* 0x000e620000000800 */
[----:B------:R-:W-:Y:S02]  /*02d0*/  IADD3 R22, PT, PT, R2, -0x10, RZ ;  /* 0xfffffff002167810 */ /* 0x000fe40007ffe0ff */
[----:B------:R-:W-:Y:S02]  /*02e0*/  SHF.R.S32.HI R19, RZ, 0x1f, R0 ;  /* 0x0000001fff137819 */ /* 0x000fe40000011400 */
[----:B------:R-:W-:Y:S02]  /*02f0*/  IADD3 R18, P0, PT, R0, R22, RZ ;  /* 0x0000001600127210 */ /* 0x000fe40007f1e0ff */
[----:B------:R-:W-:Y:S01]  /*0300*/  IADD3 R20, PT, PT, R2, 0x8, RZ ;  /* 0x0000000802147810 */ /* 0x000fe20007ffe0ff */
[----:B------:R-:W4:Y:S01]  /*0310*/  LDC R23, c[0x0][0x3a0] ;  /* 0x0000e800ff177b82 */ /* 0x000f220000000800 */
[----:B------:R-:W-:Y:S01]  /*0320*/  IADD3 R4, PT, PT, R4, 0x4, RZ ;  /* 0x0000000404047810 */ /* 0x000fe20007ffe0ff */
[----:B------:R-:W-:Y:S01]  /*0330*/  IMAD.X R19, RZ, RZ, R19, P0 ;  /* 0x000000ffff137224 */ /* 0x000fe200000e0613 */
[----:B--2---:R-:W-:-:S02]  /*0340*/  LEA R26, P0, R18, UR8, 0x2 ;  /* 0x00000008121a7c11 */ /* 0x004fc4000f8010ff */
[----:B------:R-:W-:Y:S02]  /*0350*/  ISETP.NE.AND P5, PT, R4, RZ, PT ;  /* 0x000000ff0400720c */ /* 0x000fe40003fa5270 */
[----:B------:R-:W-:Y:S01]  /*0360*/  LEA.HI.X R27, R18, UR9, R19, 0x2, P0 ;  /* 0x00000009121b7c11 */ /* 0x000fe200080f1413 */
[----:B------:R-:W2:Y:S01]  /*0370*/  LDC R24, c[0x0][0x398] ;  /* 0x0000e600ff187b82 */ /* 0x000ea20000000800 */
[----:B------:R-:W-:Y:S01]  /*0380*/  VIADD R18, R2, 0xfffffff8 ;  /* 0xfffffff802127836 */ /* 0x000fe20000000000 */
[-C--:B-1----:R-:W-:Y:S02]  /*0390*/  ISETP.GE.OR P0, PT, R22, R21.reuse, P4 ;  /* 0x000000151600720c */ /* 0x082fe40002706670 */
[-C--:B------:R-:W-:Y:S02]  /*03a0*/  ISETP.GE.AND P3, PT, R2, R21.reuse, PT ;  /* 0x000000150200720c */ /* 0x080fe40003f66270 */
[-C--:B------:R-:W-:Y:S01]  /*03b0*/  ISETP.GE.AND P1, PT, R20, R21.reuse, PT ;  /* 0x000000151400720c */ /* 0x080fe20003f26270 */
[----:B------:R-:W-:Y:S01]  /*03c0*/  VIADD R20, R2, 0xfffffff0 ;  /* 0xfffffff002147836 */ /* 0x000fe20000000000 */
[----:B------:R-:W-:-:S02]  /*03d0*/  ISETP.GE.OR P2, PT, R18, R21, P4 ;  /* 0x000000151200720c */ /* 0x000fc40002746670 */
[CC--:B----4-:R-:W-:Y:S02]  /*03e0*/  ISETP.GE.OR P0, PT, R6.reuse, R23.reuse, P0 ;  /* 0x000000170600720c */ /* 0x0d0fe40000706670 */
[CC--:B------:R-:W-:Y:S02]  /*03f0*/  ISETP.GE.OR P2, PT, R6.reuse, R23.reuse, P2 ;  /* 0x000000170600720c */ /* 0x0c0fe40001746670 */
[----:B------:R-:W-:Y:S02]  /*0400*/  IADD3 R20, P6, PT, R5, R20, RZ ;  /* 0x0000001405147210 */ /* 0x000fe40007fde0ff */
[CC--:B--2---:R-:W-:Y:S02]  /*0410*/  ISETP.GE.OR P3, PT, R7.reuse, R24.reuse, P3 ;  /* 0x000000180700720c */ /* 0x0c4fe40001f66670 */
[----:B------:R-:W-:Y:S02]  /*0420*/  ISETP.GE.OR P1, PT, R7, R24, P1 ;  /* 0x000000180700720c */ /* 0x000fe40000f26670 */
[----:B------:R-:W-:-:S02]  /*0430*/  ISETP.GE.OR P3, PT, R6, R23, P3 ;  /* 0x000000170600720c */ /* 0x000fc40001f66670 */
[----:B------:R-:W-:Y:S01]  /*0440*/  ISETP.GE.OR P1, PT, R6, R23, P1 ;  /* 0x000000170600720c */ /* 0x000fe20000f26670 */
[----:B------:R-:W-:-:S12]  /*0450*/  @P0 BRA `(.L_x_3) ;  /* 0x0000000000840947 */ /* 0x000fd80003800000 */
[----:B------:R-:W1:Y:S01]  /*0460*/  S2R R32, SR_LANEID ;  /* 0x0000000000207919 */ /* 0x000e620000000000 */
[----:B------:R-:W2:Y:S02]  /*0470*/  LDC.64 R30, c[0x0][0x380] ;  /* 0x0000e000ff1e7b82 */ /* 0x000ea40000000a00 */
[----:B--2---:R-:W-:Y:S01]  /*0480*/  IMAD.WIDE.U32 R30, R3, 0x4, R30 ;  /* 0x00000004031e7825 */ /* 0x004fe200078e001e */
[----:B-1----:R-:W-:Y:S02]  /*0490*/  SHF.R.U32.HI R28, RZ, 0x2, R32 ;  /* 0x00000002ff1c7819 */ /* 0x002fe40000011620 */
[----:B------:R-:W-:Y:S02]  /*04a0*/  LOP3.LUT R32, R32, 0x3, RZ, 0xc0, !PT ;  /* 0x0000000320207812 */ /* 0x000fe400078ec0ff */
[----:B------:R-:W-:-:S03]  /*04b0*/  IADD3 R34, PT, PT, R28, 0x8, RZ ;  /* 0x000000081c227810 */ /* 0x000fc60007ffe0ff */
[-CC-:B------:R-:W-:Y:S02]  /*04c0*/  IMAD R23, R28, R21.reuse, R32.reuse ;  /* 0x000000151c177224 */ /* 0x180fe400078e0220 */
[----:B------:R-:W-:Y:S02]  /*04d0*/  IMAD R25, R34, R21, R32 ;  /* 0x0000001522197224 */ /* 0x000fe400078e0220 */
[----:B------:R-:W-:-:S04]  /*04e0*/  IMAD.WIDE R36, R23, 0x4, R26 ;  /* 0x0000000417247825 */ /* 0x000fc800078e021a */
[--C-:B------:R-:W-:Y:S02]  /*04f0*/  IMAD.WIDE R22, R23, 0x4, R30.reuse ;  /* 0x0000000417167825 */ /* 0x100fe400078e021e */
[----:B------:R-:W2:Y:S02]  /*0500*/  LD.E R36, desc[UR6][R36.64] ;  /* 0x0000000624247980 */ /* 0x000ea4000c101900 */
[C---:B------:R-:W-:Y:S02]  /*0510*/  IMAD.WIDE R18, R25.reuse, 0x4, R30 ;  /* 0x0000000419127825 */ /* 0x040fe400078e021e */
[----:B------:R-:W2:Y:S02]  /*0520*/  LD.E R22, desc[UR6][R22.64] ;  /* 0x0000000616167980 */ /* 0x000ea4000c101900 */
[----:B------:R-:W-:-:S05]  /*0530*/  IMAD.WIDE R24, R25, 0x4, R26 ;  /* 0x0000000419187825 */ /* 0x000fca00078e021a */
[----:B------:R1:W4:Y:S04]  /*0540*/  LD.E R29, desc[UR6][R24.64] ;  /* 0x00000006181d7980 */ /* 0x000328000c101900 */
[----:B------:R-:W2:Y:S01]  /*0550*/  LD.E R23, desc[UR6][R18.64] ;  /* 0x0000000612177980 */ /* 0x000ea2000c101900 */
[----:B------:R-:W-:-:S04]  /*0560*/  VIADD R32, R32, 0x4 ;  /* 0x0000000420207836 */ /* 0x000fc80000000000 */
[-CC-:B------:R-:W-:Y:S02]  /*0570*/  IMAD R33, R28, R21.reuse, R32.reuse ;  /* 0x000000151c217224 */ /* 0x180fe400078e0220 */
[----:B------:R-:W-:Y:S02]  /*0580*/  IMAD R28, R34, R21, R32 ;  /* 0x00000015221c7224 */ /* 0x000fe400078e0220 */
[----:B------:R-:W-:-:S04]  /*0590*/  IMAD.WIDE R34, R33, 0x4, R26 ;  /* 0x0000000421227825 */ /* 0x000fc800078e021a */
[----:B------:R-:W-:-:S04]  /*05a0*/  IMAD.WIDE R32, R33, 0x4, R30 ;  /* 0x0000000421207825 */ /* 0x000fc800078e021e */
[C---:B-1----:R-:W-:Y:S01]  /*05b0*/  IMAD.WIDE R24, R28.reuse, 0x4, R26 ;  /* 0x000000041c187825 */ /* 0x042fe200078e021a */
[----:B------:R-:W5:Y:S03]  /*05c0*/  LD.E R18, desc[UR6][R32.64] ;  /* 0x0000000620127980 */ /* 0x000f66000c101900 */
[----:B------:R-:W-:Y:S02]  /*05d0*/  IMAD.WIDE R30, R28, 0x4, R30 ;  /* 0x000000041c1e7825 */ /* 0x000fe400078e021e */
[----:B------:R-:W5:Y:S04]  /*05e0*/  LD.E R28, desc[UR6][R34.64] ;  /* 0x00000006221c7980 */ /* 0x000f68000c101900 */
[----:B------:R-:W5:Y:S04]  /*05f0*/  LD.E R19, desc[UR6][R30.64] ;  /* 0x000000061e137980 */ /* 0x000f68000c101900 */
[----:B------:R-:W3:Y:S01]  /*0600*/  LD.E R24, desc[UR6][R24.64] ;  /* 0x0000000618187980 */ /* 0x000ee2000c101900 */
[----:B------:R-:W-:Y:S05]  /*0610*/  WARPSYNC.ALL ;  /* 0x0000000000007948 */ /* 0x000fea0003800000 */
[C---:B--2---:R-:W-:Y:S08]  /*0620*/  HMMA.1684.F32.TF32 R12, R22.reuse, R36, R12 ;  /* 0x00000024160c723c */ /* 0x044ff0000008500c */
[----:B----4-:R-:W-:-:S12]  /*0630*/  HMMA.1684.F32.TF32 R8, R22, R29, R8 ;  /* 0x0000001d1608723c */ /* 0x010fd80000085008 */
[C---:B-----5:R-:W-:Y:S08]  /*0640*/  HMMA.1684.F32.TF32 R12, R18.reuse, R28, R12 ;  /* 0x0000001c120c723c */ /* 0x060ff0000008500c */
[----:B---3--:R-:W-:-:S15]  /*0650*/  HMMA.1684.F32.TF32 R8, R18, R24, R8 ;  /* 0x000000181208723c */ /* 0x008fde0000085008 */
[----:B------:R-:W-:-:S05]  /*0660*/  NOP ;  /* 0x0000000000007918 */ /* 0x000fca0000000000 */
.L_x_3:
[----:B------:R-:W-:Y:S02]  /*0670*/  IADD3.X R19, PT, PT, RZ, RZ, RZ, P6, !PT ;  /* 0x000000ffff137210 */ /* 0x000fe400037fe4ff */
[----:B---3--:R-:W-:-:S04]  /*0680*/  LEA R24, P0, R20, UR10, 0x2 ;  /* 0x0000000a14187c11 */ /* 0x008fc8000f8010ff */
[----:B------:R-:W-:Y:S01]  /*0690*/  LEA.HI.X R20, R20, UR11, R19, 0x2, P0 ;  /* 0x0000000b14147c11 */ /* 0x000fe200080f1413 */
[----:B------:R-:W-:Y:S08]  /*06a0*/  @P2 BRA `(.L_x_4) ;  /* 0x00000000008c2947 */ /* 0x000ff00003800000 */
[----:B------:R-:W1:Y:S01]  /*06b0*/  S2R R32, SR_LANEID ;  /* 0x0000000000207919 */ /* 0x000e620000000000 */
[----:B------:R-:W-:-:S05]  /*06c0*/  IADD3 R28, P0, PT, R26, 0x20, RZ ;  /* 0x000000201a1c7810 */ /* 0x000fca0007f1e0ff */
[----:B------:R-:W-:Y:S01]  /*06d0*/  IMAD.X R29, RZ, RZ, R27, P0 ;  /* 0x000000ffff1d7224 */ /* 0x000fe200000e061b */
[----:B------:R-:W-:-:S04]  /*06e0*/  IADD3 R30, P0, PT, R24, 0x20, RZ ;  /* 0x00000020181e7810 */ /* 0x000fc80007f1e0ff */
[----:B------:R-:W-:Y:S02]  /*06f0*/  IADD3.X R31, PT, PT, RZ, R20, RZ, P0, !PT ;  /* 0x00000014ff1f7210 */ /* 0x000fe400007fe4ff */
[----:B-1----:R-:W-:Y:S02]  /*0700*/  SHF.R.U32.HI R25, RZ, 0x2, R32 ;  /* 0x00000002ff197819 */ /* 0x002fe40000011620 */
[----:B------:R-:W-:-:S03]  /*0710*/  LOP3.LUT R32, R32, 0x3, RZ, 0xc0, !PT ;  /* 0x0000000320207812 */ /* 0x000fc600078ec0ff */
[C---:B------:R-:W-:Y:S02]  /*0720*/  VIADD R18, R25.reuse, 0x8 ;  /* 0x0000000819127836 */ /* 0x040fe40000000000 */
[-CC-:B------:R-:W-:Y:S02]  /*0730*/  IMAD R23, R25, R21.reuse, R32.reuse ;  /* 0x0000001519177224 */ /* 0x180fe400078e0220 */
[----:B------:R-:W-:Y:S02]  /*0740*/  IMAD R19, R18, R21, R32 ;  /* 0x0000001512137224 */ /* 0x000fe400078e0220 */
[----:B------:R-:W-:-:S04]  /*0750*/  IMAD.WIDE R34, R23, 0x4, R28 ;  /* 0x0000000417227825 */ /* 0x000fc800078e021c */
[--C-:B------:R-:W-:Y:S01]  /*0760*/  IMAD.WIDE R22, R23, 0x4, R30.reuse ;  /* 0x0000000417167825 */ /* 0x100fe200078e021e */
[----:B------:R1:W2:Y:S03]  /*0770*/  LD.E R33, desc[UR6][R34.64] ;  /* 0x0000000622217980 */ /* 0x0002a6000c101900 */
[C---:B------:R-:W-:Y:S02]  /*0780*/  IMAD.WIDE R36, R19.reuse, 0x4, R30 ;  /* 0x0000000413247825 */ /* 0x040fe400078e021e */
[----:B------:R-:W2:Y:S02]  /*0790*/  LD.E R22, desc[UR6][R22.64] ;  /* 0x0000000616167980 */ /* 0x000ea4000c101900 */
[----:B-1----:R-:W-:Y:S01]  /*07a0*/  IMAD.WIDE R34, R19, 0x4, R28 ;  /* 0x0000000413227825 */ /* 0x002fe200078e021c */
[----:B------:R-:W-:Y:S01]  /*07b0*/  IADD3 R19, PT, PT, R32, 0x4, RZ ;  /* 0x0000000420137810 */ /* 0x000fe20007ffe0ff */
[----:B------:R1:W2:Y:S04]  /*07c0*/  LD.E R23, desc[UR6][R36.64] ;  /* 0x0000000624177980 */ /* 0x0002a8000c101900 */
[----:B------:R3:W4:Y:S01]  /*07d0*/  LD.E R32, desc[UR6][R34.64] ;  /* 0x0000000622207980 */ /* 0x000722000c101900 */
[----:B------:R-:W-:-:S02]  /*07e0*/  IMAD R25, R25, R21, R19 ;  /* 0x0000001519197224 */ /* 0x000fc400078e0213 */
[----:B------:R-:W-:Y:S02]  /*07f0*/  IMAD R19, R18, R21, R19 ;  /* 0x0000001512137224 */ /* 0x000fe400078e0213 */
[----:B-1----:R-:W-:-:S04]  /*0800*/  IMAD.WIDE R36, R25, 0x4, R30 ;  /* 0x0000000419247825 */ /* 0x002fc800078e021e */
[--C-:B---3--:R-:W-:Y:S01]  /*0810*/  IMAD.WIDE R34, R25, 0x4, R28.reuse ;  /* 0x0000000419227825 */ /* 0x108fe200078e021c */
[----:B------:R-:W3:Y:S03]  /*0820*/  LD.E R18, desc[UR6][R36.64] ;  /* 0x0000000624127980 */ /* 0x000ee6000c101900 */
[C---:B------:R-:W-:Y:S01]  /*0830*/  IMAD.WIDE R28, R19.reuse, 0x4, R28 ;  /* 0x00000004131c7825 */ /* 0x040fe200078e021c */
[----:B------:R-:W3:Y:S03]  /*0840*/  LD.E R25, desc[UR6][R34.64] ;  /* 0x0000000622197980 */ /* 0x000ee6000c101900 */
[----:B------:R-:W-:Y:S02]  /*0850*/  IMAD.WIDE R30, R19, 0x4, R30 ;  /* 0x00000004131e7825 */ /* 0x000fe400078e021e */
[----:B------:R-:W5:Y:S04]  /*0860*/  LD.E R28, desc[UR6][R28.64] ;  /* 0x000000061c1c7980 */ /* 0x000f68000c101900 */
[----:B------:R-:W3:Y:S01]  /*0870*/  LD.E R19, desc[UR6][R30.64] ;  /* 0x000000061e137980 */ /* 0x000ee2000c101900 */
[----:B------:R-:W-:Y:S05]  /*0880*/  WARPSYNC.ALL ;  /* 0x0000000000007948 */ /* 0x000fea0003800000 */
[C---:B--2---:R-:W-:Y:S08]  /*0890*/  HMMA.1684.F32.TF32 R12, R22.reuse, R33, R12 ;  /* 0x00000021160c723c */ /* 0x044ff0000008500c */
[----:B----4-:R-:W-:-:S12]  /*08a0*/  HMMA.1684.F32.TF32 R8, R22, R32, R8 ;  /* 0x000000201608723c */ /* 0x010fd80000085008 */
[C---:B---3--:R-:W-:Y:S08]  /*08b0*/  HMMA.1684.F32.TF32 R12, R18.reuse, R25, R12 ;  /* 0x00000019120c723c */ /* 0x048ff0000008500c */
[----:B-----5:R-:W-:-:S15]  /*08c0*/  HMMA.1684.F32.TF32 R8, R18, R28, R8 ;  /* 0x0000001c1208723c */ /* 0x020fde0000085008 */
[----:B------:R-:W-:-:S05]  /*08d0*/  NOP ;  /* 0x0000000000007918 */ /* 0x000fca0000000000 */
.L_x_4:
[----:B------:R-:W-:Y:S05]  /*08e0*/  @P3 BRA `(.L_x_5) ;  /* 0x00000000008c3947 */ /* 0x000fea0003800000 */
        /* <DEDUP_REMOVED lines=35> */
.L_x_5:
[----:B------:R-:W-:Y:S05]  /*0b20*/  @P1 BRA `(.L_x_6) ;  /* 0x00000000008c1947 */ /* 0x000fea0003800000 */
[----:B------:R-:W1:Y:S01]  /*0b30*/  S2R R30, SR_LANEID ;  /* 0x00000000001e7919 */ /* 0x000e620000000000 */
[----:B------:R-:W-:Y:S02]  /*0b40*/  IADD3 R18, P1, PT, R26, 0x60, RZ ;  /* 0x000000601a127810 */ /* 0x000fe40007f3e0ff */
[----:B------:R-:W-:-:S03]  /*0b50*/  IADD3 R24, P0, PT, R24, 0x60, RZ ;  /* 0x0000006018187810 */ /* 0x000fc60007f1e0ff */
[----:B------:R-:W-:Y:S02]  /*0b60*/  IMAD.X R19, RZ, RZ, R27, P1 ;  /* 0x000000ffff137224 */ /* 0x000fe400008e061b */
[----:B------:R-:W-:Y:S01]  /*0b70*/  IMAD.X R25, RZ, RZ, R20, P0 ;  /* 0x000000ffff197224 */ /* 0x000fe200000e0614 */
        /* <DEDUP_REMOVED lines=8> */
[----:B------:R-:W-:Y:S02]  /*0c00*/  IMAD.WIDE R36, R37, 0x4, R24 ;  /* 0x0000000425247825 */ /* 0x000fe400078e0218 */
[----:B------:R-:W2:Y:S02]  /*0c10*/  LD.E R23, desc[UR6][R34.64] ;  /* 0x0000000622177980 */ /* 0x000ea4000c101900 */
[----:B------:R-:W-:Y:S02]  /*0c20*/  IMAD.WIDE R32, R33, 0x4, R18 ;  /* 0x0000000421207825 */ /* 0x000fe400078e0212 */
[----:B------:R-:W2:Y:S01]  /*0c30*/  LD.E R22, desc[UR6][R36.64] ;  /* 0x0000000624167980 */ /* 0x000ea2000c101900 */
[----:B------:R-:W-:-:S03]  /*0c40*/  IADD3 R30, PT, PT, R30, 0x4, RZ ;  /* 0x000000041e1e7810 */ /* 0x000fc60007ffe0ff */
[----:B------:R-:W3:Y:S02]  /*0c50*/  LD.E R28, desc[UR6][R32.64] ;  /* 0x00000006201c7980 */ /* 0x000ee4000c101900 */
[-CC-:B------:R-:W-:Y:S02]  /*0c60*/  IMAD R31, R26, R21.reuse, R30.reuse ;  /* 0x000000151a1f7224 */ /* 0x180fe400078e021e */
[----:B------:R-:W-:Y:S02]  /*0c70*/  IMAD R30, R27, R21, R30 ;  /* 0x000000151b1e7224 */ /* 0x000fe400078e021e */
[----:B------:R-:W-:-:S04]  /*0c80*/  IMAD.WIDE R26, R31, 0x4, R24 ;  /* 0x000000041f1a7825 */ /* 0x000fc800078e0218 */
[----:B------:R-:W-:-:S04]  /*0c90*/  IMAD.WIDE R20, R31, 0x4, R18 ;  /* 0x000000041f147825 */ /* 0x000fc800078e0212 */
[C---:B------:R-:W-:Y:S02]  /*0ca0*/  IMAD.WIDE R24, R30.reuse, 0x4, R24 ;  /* 0x000000041e187825 */ /* 0x040fe400078e0218 */
[----:B------:R-:W4:Y:S02]  /*0cb0*/  LD.E R20, desc[UR6][R20.64] ;  /* 0x0000000614147980 */ /* 0x000f24000c101900 */
[----:B------:R-:W-:Y:S02]  /*0cc0*/  IMAD.WIDE R30, R30, 0x4, R18 ;  /* 0x000000041e1e7825 */ /* 0x000fe400078e0212 */
[----:B------:R-:W4:Y:S04]  /*0cd0*/  LD.E R18, desc[UR6][R26.64] ;  /* 0x000000061a127980 */ /* 0x000f28000c101900 */
[----:B------:R-:W4:Y:S04]  /*0ce0*/  LD.E R19, desc[UR6][R24.64] ;  /* 0x0000000618137980 */ /* 0x000f28000c101900 */
[----:B------:R-:W5:Y:S01]  /*0cf0*/  LD.E R30, desc[UR6][R30.64] ;  /* 0x000000061e1e7980 */ /* 0x000f62000c101900 */
[----:B------:R-:W-:Y:S05]  /*0d00*/  WARPSYNC.ALL ;  /* 0x0000000000007948 */ /* 0x000fea0003800000 */
[C---:B--2---:R-:W-:Y:S08]  /*0d10*/  HMMA.1684.F32.TF32 R12, R22.reuse, R29, R12 ;  /* 0x0000001d160c723c */ /* 0x044ff0000008500c */
[----:B---3--:R-:W-:-:S12]  /*0d20*/  HMMA.1684.F32.TF32 R8, R22, R28, R8 ;  /* 0x0000001c1608723c */ /* 0x008fd80000085008 */
[C---:B----4-:R-:W-:Y:S08]  /*0d30*/  HMMA.1684.F32.TF32 R12, R18.reuse, R20, R12 ;  /* 0x00000014120c723c */ /* 0x050ff0000008500c */
[----:B-----5:R-:W-:-:S15]  /*0d40*/  HMMA.1684.F32.TF32 R8, R18, R30, R8 ;  /* 0x0000001e1208723c */ /* 0x020fde0000085008 */
[----:B------:R-:W-:-:S05]  /*0d50*/  NOP ;  /* 0x0000000000007918 */ /* 0x000fca0000000000 */
.L_x_6:
[----:B------:R-:W-:Y:S01]  /*0d60*/  VIADD R2, R2, 0x20 ;  /* 0x0000002002027836 */ /* 0x000fe20000000000 */
[----:B------:R-:W-:Y:S01]  /*0d70*/  IADD3 R3, PT, PT, R3, 0x20, RZ ;  /* 0x0000002003037810 */ /* 0x000fe20007ffe0ff */
[----:B------:R-:W-:Y:S06]  /*0d80*/  @P5 BRA `(.L_x_7) ;  /* 0xfffffff4004c5947 */ /* 0x000fec000383ffff */
[----:B0-----:R-:W-:Y:S05]  /*0d90*/  BSYNC.RECONVERGENT B0 ;  /* 0x0000000000007941 */ /* 0x001fea0003800200 */
.L_x_2:
[----:B------:R-:W0:Y:S02]  /*0da0*/  LDCU UR4, c[0x0][0x39c] ;  /* 0x00007380ff0477ac */ /* 0x000e240008000800 */
[----:B0-----:R-:W-:-:S04]  /*0db0*/  UIADD3 UR4, UPT, UPT, UR4, 0x7, URZ ;  /* 0x0000000704047890 */ /* 0x001fc8000fffe0ff */
[----:B------:R-:W-:-:S04]  /*0dc0*/  USHF.R.U32.HI UR4, URZ, 0x3, UR4 ;  /* 0x00000003ff047899 */ /* 0x000fc80008011604 */
[----:B------:R-:W-:-:S06]  /*0dd0*/  ULOP3.LUT UR4, UR4, 0xffffffc, URZ, 0xc0, !UPT ;  /* 0x0ffffffc04047892 */ /* 0x000fcc000f8ec0ff */
[----:B------:R-:W-:-:S07]  /*0de0*/  IMAD.U32 R3, RZ, RZ, UR4 ;  /* 0x00000004ff037e24 */ /* 0x000fce000f8e00ff */
.L_x_1:
[----:B------:R-:W1:Y:S01]  /*0df0*/  LDCU UR4, c[0x0][0x39c] ;  /* 0x00007380ff0477ac */ /* 0x000e620008000800 */
[----:B------:R-:W-:Y:S01]  /*0e00*/  BSSY.RECONVERGENT B0, `(.L_x_0) ;  /* 0x0000040000007945 */ /* 0x000fe20003800200 */
[----:B-1----:R-:W-:-:S04]  /*0e10*/  UIADD3 UR4, UPT, UPT, UR4, 0x7, URZ ;  /* 0x0000000704047890 */ /* 0x002fc8000fffe0ff */
[----:B------:R-:W-:-:S04]  /*0e20*/  USHF.R.U32.HI UR4, URZ, 0x3, UR4 ;  /* 0x00000003ff047899 */ /* 0x000fc80008011604 */
[----:B------:R-:W-:-:S04]  /*0e30*/  ULOP3.LUT UR4, UR4, 0x3, URZ, 0xc0, !UPT ;  /* 0x0000000304047892 */ /* 0x000fc8000f8ec0ff */
[----:B------:R-:W-:-:S09]  /*0e40*/  UISETP.NE.AND UP0, UPT, UR4, URZ, UPT ;  /* 0x000000ff0400728c */ /* 0x000fd2000bf05270 */
[----:B------:R-:W-:Y:S05]  /*0e50*/  BRA.U !UP0, `(.L_x_8) ;  /* 0x0000000108e87547 */ /* 0x000fea000b800000 */
[----:B------:R-:W1:Y:S01]  /*0e60*/  LDCU.64 UR12, c[0x0][0x388] ;  /* 0x00007100ff0c77ac */ /* 0x000e620008000a00 */
[----:B------:R-:W-:Y:S01]  /*0e70*/  SHF.R.S32.HI R19, RZ, 0x1f, R0 ;  /* 0x0000001fff137819 */ /* 0x000fe20000011400 */
[----:B------:R-:W-:Y:S01]  /*0e80*/  IMAD.SHL.U32 R2, R3, 0x8, RZ ;  /* 0x0000000803027824 */ /* 0x000fe200078e00ff */
[C---:B------:R-:W-:Y:S01]  /*0e90*/  SHF.L.U32 R18, R0.reuse, 0x2, RZ ;  /* 0x0000000200127819 */ /* 0x040fe200000006ff */
[----:B------:R-:W-:Y:S01]  /*0ea0*/  UIADD3 UR4, UPT, UPT, -UR4, URZ, URZ ;  /* 0x000000ff04047290 */ /* 0x000fe2000fffe1ff */
[----:B------:R-:W-:Y:S02]  /*0eb0*/  SHF.L.U64.HI R19, R0, 0x2, R19 ;  /* 0x0000000200137819 */ /* 0x000fe40000010213 */
[----:B------:R-:W-:Y:S01]  /*0ec0*/  IADD3 R5, PT, PT, R5, R2, RZ ;  /* 0x0000000205057210 */ /* 0x000fe20007ffe0ff */
[----:B------:R-:W-:-:S04]  /*0ed0*/  IMAD.WIDE.U32 R18, R3, 0x20, R18 ;  /* 0x0000002003127825 */ /* 0x000fc800078e0012 */
[----:B------:R-:W-:Y:S01]  /*0ee0*/  IMAD.U32 R4, RZ, RZ, UR4 ;  /* 0x00000004ff047e24 */ /* 0x000fe2000f8e00ff */
[----:B-1----:R-:W-:-:S04]  /*0ef0*/  IADD3 R0, P0, PT, R18, UR12, RZ ;  /* 0x0000000c12007c10 */ /* 0x002fc8000ff1e0ff */
[----:B------:R-:W-:-:S09]  /*0f00*/  IADD3.X R3, PT, PT, R19, UR13, RZ, P0, !PT ;  /* 0x0000000d13037c10 */ /* 0x000fd200087fe4ff */
.L_x_10:
[----:B------:R-:W1:Y:S01]  /*0f10*/  LDC.64 R24, c[0x0][0x398] ;  /* 0x0000e600ff187b82 */ /* 0x000e620000000a00 */
[----:B------:R-:W-:Y:S01]  /*0f20*/  IMAD.MOV.U32 R18, RZ, RZ, R0 ;  /* 0x000000ffff127224 */ /* 0x000fe200078e0000 */
[----:B------:R-:W-:Y:S02]  /*0f30*/  MOV R19, R3 ;  /* 0x0000000300137202 */ /* 0x000fe40000000f00 */
[----:B------:R-:W-:Y:S02]  /*0f40*/  IADD3 R4, PT, PT, R4, 0x1, RZ ;  /* 0x0000000104047810 */ /* 0x000fe40007ffe0ff */
[----:B------:R-:W-:Y:S02]  /*0f50*/  IADD3 R0, P1, PT, R18, 0x20, RZ ;  /* 0x0000002012007810 */ /* 0x000fe40007f3e0ff */
[----:B------:R-:W-:-:S03]  /*0f60*/  ISETP.NE.AND P2, PT, R4, RZ, PT ;  /* 0x000000ff0400720c */ /* 0x000fc60003f45270 */
[----:B------:R-:W-:Y:S01]  /*0f70*/  IMAD.X R3, RZ, RZ, R19, P1 ;  /* 0x000000ffff037224 */ /* 0x000fe200008e0613 */
[----:B-1----:R-:W-:-:S04]  /*0f80*/  ISETP.GE.AND P0, PT, R2, R25, PT ;  /* 0x000000190200720c */ /* 0x002fc80003f06270 */
[----:B------:R-:W-:-:S04]  /*0f90*/  ISETP.GE.OR P0, PT, R7, R24, P0 ;  /* 0x000000180700720c */ /* 0x000fc80000706670 */
[----:B0-----:R-:W-:-:S13]  /*0fa0*/  ISETP.GE.OR P0, PT, R6, UR14, P0 ;  /* 0x0000000e06007c0c */ /* 0x001fda0008706670 */
[----:B------:R-:W-:Y:S05]  /*0fb0*/  @P0 BRA `(.L_x_9) ;  /* 0x0000000000840947 */ /* 0x000fea0003800000 */
[----:B------:R-:W0:Y:S01]  /*0fc0*/  S2R R28, SR_LANEID ;  /* 0x00000000001c7919 */ /* 0x000e220000000000 */
[----:B------:R-:W1:Y:S02]  /*0fd0*/  LDC.64 R22, c[0x0][0x380] ;  /* 0x0000e000ff167b82 */ /* 0x000e640000000a00 */
[----:B-1----:R-:W-:Y:S01]  /*0fe0*/  IMAD.WIDE.U32 R22, R5, 0x4, R22 ;  /* 0x0000000405167825 */ /* 0x002fe200078e0016 */
[----:B0-----:R-:W-:Y:S02]  /*0ff0*/  SHF.R.U32.HI R24, RZ, 0x2, R28 ;  /* 0x00000002ff187819 */ /* 0x001fe4000001161c */
[----:B------:R-:W-:Y:S02]  /*1000*/  LOP3.LUT R28, R28, 0x3, RZ, 0xc0, !PT ;  /* 0x000000031c1c7812 */ /* 0x000fe400078ec0ff */
[----:B------:R-:W-:-:S03]  /*1010*/  IADD3 R29, PT, PT, R24, 0x8, RZ ;  /* 0x00000008181d7810 */ /* 0x000fc60007ffe0ff */
[-CC-:B------:R-:W-:Y:S02]  /*1020*/  IMAD R37, R24, R25.reuse, R28.reuse ;  /* 0x0000001918257224 */ /* 0x180fe400078e021c */
[----:B------:R-:W-:Y:S02]  /*1030*/  IMAD R33, R29, R25, R28 ;  /* 0x000000191d217224 */ /* 0x000fe400078e021c */
[----:B------:R-:W-:-:S04]  /*1040*/  IMAD.WIDE R26, R37, 0x4, R18 ;  /* 0x00000004251a7825 */ /* 0x000fc800078e0212 */
[--C-:B------:R-:W-:Y:S01]  /*1050*/  IMAD.WIDE R34, R33, 0x4, R22.reuse ;  /* 0x0000000421227825 */ /* 0x100fe200078e0216 */
[----:B------:R0:W2:Y:S03]  /*1060*/  LD.E R31, desc[UR6][R26.64] ;  /* 0x000000061a1f7980 */ /* 0x0000a6000c101900 */
[----:B------:R-:W-:Y:S01]  /*1070*/  IMAD.WIDE R36, R37, 0x4, R22 ;  /* 0x0000000425247825 */ /* 0x000fe200078e0216 */
[----:B------:R-:W2:Y:S03]  /*1080*/  LD.E R21, desc[UR6][R34.64] ;  /* 0x0000000622157980 */ /* 0x000ea6000c101900 */
[----:B------:R-:W-:Y:S01]  /*1090*/  IMAD.WIDE R32, R33, 0x4, R18 ;  /* 0x0000000421207825 */ /* 0x000fe200078e0212 */
[----:B------:R-:W2:Y:S04]  /*10a0*/  LD.E R20, desc[UR6][R36.64] ;  /* 0x0000000624147980 */ /* 0x000ea8000c101900 */
[----:B------:R-:W3:Y:S01]  /*10b0*/  LD.E R30, desc[UR6][R32.64] ;  /* 0x00000006201e7980 */ /* 0x000ee2000c101900 */
[----:B------:R-:W-:-:S04]  /*10c0*/  VIADD R28, R28, 0x4 ;  /* 0x000000041c1c7836 */ /* 0x000fc80000000000 */
[-CC-:B------:R-:W-:Y:S02]  /*10d0*/  IMAD R24, R24, R25.reuse, R28.reuse ;  /* 0x0000001918187224 */ /* 0x180fe400078e021c */
[----:B------:R-:W-:Y:S02]  /*10e0*/  IMAD R25, R29, R25, R28 ;  /* 0x000000191d197224 */ /* 0x000fe400078e021c */
[----:B------:R-:W-:-:S04]  /*10f0*/  IMAD.WIDE R28, R24, 0x4, R22 ;  /* 0x00000004181c7825 */ /* 0x000fc800078e0216 */
[----:B0-----:R-:W-:-:S04]  /*1100*/  IMAD.WIDE R26, R24, 0x4, R18 ;  /* 0x00000004181a7825 */ /* 0x001fc800078e0212 */
        /* <DEDUP_REMOVED lines=12> */
.L_x_9:
[----:B------:R-:W-:Y:S01]  /*11d0*/  IADD3 R2, PT, PT, R2, 0x8, RZ ;  /* 0x0000000802027810 */ /* 0x000fe20007ffe0ff */
[----:B------:R-:W-:Y:S01]  /*11e0*/  VIADD R5, R5, 0x8 ;  /* 0x0000000805057836 */ /* 0x000fe20000000000 */
[----:B------:R-:W-:Y:S06]  /*11f0*/  @P2 BRA `(.L_x_10) ;  /* 0xfffffffc00442947 */ /* 0x000fec000383ffff */
.L_x_8:
[----:B0-----:R-:W-:Y:S05]  /*1200*/  BSYNC.RECONVERGENT B0 ;  /* 0x0000000000007941 */ /* 0x001fea0003800200 */
.L_x_0:
[----:B------:R-:W0:Y:S01]  /*1210*/  S2R R3, SR_CgaCtaId ;  /* 0x0000000000037919 */ /* 0x000e220000008800 */
[----:B------:R-:W-:Y:S02]  /*1220*/  MOV R0, 0x400 ;  /* 0x0000040000007802 */ /* 0x000fe40000000f00 */
[----:B------:R-:W-:Y:S01]  /*1230*/  LEA R17, R17, R16, 0x9 ;  /* 0x0000001011117211 */ /* 0x000fe200078e48ff */
[----:B------:R-:W1:Y:S01]  /*1240*/  S2R R19, SR_SWINHI ;  /* 0x0000000000137919 */ /* 0x000e620000002f00 */
[----:B------:R-:W2:Y:S01]  /*1250*/  S2R R18, SR_LANEID ;  /* 0x0000000000127919 */ /* 0x000ea20000000000 */
[----:B0-----:R-:W-:Y:S02]  /*1260*/  LEA R0, R3, R0, 0x18 ;  /* 0x0000000003007211 */ /* 0x001fe400078ec0ff */
[----:B------:R-:W-:Y:S02]  /*1270*/  MOV R3, RZ ;  /* 0x000000ff00037202 */ /* 0x000fe40000000f00 */
[----:B------:R-:W-:-:S02]  /*1280*/  MOV R4, R0 ;  /* 0x0000000000047202 */ /* 0x000fc40000000f00 */
[----:B-1----:R-:W-:Y:S01]  /*1290*/  MOV R5, R19 ;  /* 0x0000001300057202 */ /* 0x002fe20000000f00 */
[----:B------:R-:W0:Y:S01]  /*12a0*/  LDC R0, c[0x0][0x3a0] ;  /* 0x0000e800ff007b82 */ /* 0x000e220000000800 */
[----:B--2---:R-:W-:Y:S01]  /*12b0*/  LOP3.LUT R2, R18, 0x3, RZ, 0xc0, !PT ;  /* 0x0000000312027812 */ /* 0x004fe200078ec0ff */
[----:B------:R-:W-:Y:S01]  /*12c0*/  IMAD.WIDE.U32 R4, R17, 0x4, R4 ;  /* 0x0000000411047825 */ /* 0x000fe200078e0004 */
[----:B------:R-:W-:-:S05]  /*12d0*/  SHF.R.U32.HI R25, RZ, 0x2, R18 ;  /* 0x00000002ff197819 */ /* 0x000fca0000011612 */
[----:B------:R-:W-:-:S03]  /*12e0*/  IMAD.WIDE.U32 R16, R25, 0x10, R2 ;  /* 0x0000001019107825 */ /* 0x000fc600078e0002 */
[----:B------:R-:W-:-:S04]  /*12f0*/  LEA R4, P0, R16, R4, 0x3 ;  /* 0x0000000410047211 */ /* 0x000fc800078018ff */
[----:B------:R-:W-:-:S05]  /*1300*/  LEA.HI.X R5, R16, R5, R17, 0x3, P0 ;  /* 0x0000000510057211 */ /* 0x000fca00000f1c11 */
[----:B------:R-:W-:Y:S04]  /*1310*/  ST.E.64 desc[UR6][R4.64], R12 ;  /* 0x0000000c04007985 */ /* 0x000fe8000c101b06 */
[----:B------:R-:W-:Y:S04]  /*1320*/  ST.E.64 desc[UR6][R4.64+0x400], R14 ;  /* 0x0004000e04007985 */ /* 0x000fe8000c101b06 */
[----:B------:R-:W2:Y:S04]  /*1330*/  LD.E.64 R16, desc[UR6][R4.64] ;  /* 0x0000000604107980 */ /* 0x000ea8000c101b00 */
[----:B------:R1:W-:Y:S04]  /*1340*/  ST.E.64 desc[UR6][R4.64+0x20], R8 ;  /* 0x0000200804007985 */ /* 0x0003e8000c101b06 */
[----:B------:R-:W3:Y:S04]  /*1350*/  LD.E.64 R18, desc[UR6][R4.64+0x400] ;  /* 0x0004000604127980 */ /* 0x000ee8000c101b00 */
[----:B------:R-:W4:Y:S01]  /*1360*/  LD.E.64 R20, desc[UR6][R4.64+0x20] ;  /* 0x0000200604147980 */ /* 0x000f22000c101b00 */
[----:B------:R-:W-:Y:S05]  /*1370*/  WARPSYNC.ALL ;  /* 0x0000000000007948 */ /* 0x000fea0003800000 */
[----:B------:R-:W5:Y:S01]  /*1380*/  LDCU.64 UR4, c[0x0][0x390] ;  /* 0x00007200ff0477ac */ /* 0x000f620008000a00 */
[----:B0-----:R-:W-:Y:S01]  /*1390*/  IMAD R7, R7, R0, RZ ;  /* 0x0000000007077224 */ /* 0x001fe200078e02ff */
[----:B------:R-:W-:-:S02]  /*13a0*/  SHF.R.U32.HI R23, RZ, 0x1, R0 ;  /* 0x00000001ff177819 */ /* 0x000fc40000011600 */
[----:B------:R-:W-:Y:S02]  /*13b0*/  SHF.R.S32.HI R0, RZ, 0x1f, R6 ;  /* 0x0000001fff007819 */ /* 0x000fe40000011406 */
[----:B------:R-:W-:Y:S01]  /*13c0*/  IADD3 R6, P0, PT, R6, R7, RZ ;  /* 0x0000000706067210 */ /* 0x000fe20007f1e0ff */
[----:B------:R-:W-:-:S03]  /*13d0*/  IMAD.WIDE.U32 R2, R25, R23, R2 ;  /* 0x0000001719027225 */ /* 0x000fc600078e0002 */
[----:B-1----:R-:W-:Y:S02]  /*13e0*/  LEA.HI.X.SX32 R9, R7, R0, 0x1, P0 ;  /* 0x0000000007097211 */ /* 0x002fe400000f0eff */
[----:B-----5:R-:W-:-:S04]  /*13f0*/  LEA R7, P0, R6, UR4, 0x2 ;  /* 0x0000000406077c11 */ /* 0x020fc8000f8010ff */
[----:B------:R-:W-:Y:S02]  /*1400*/  LEA.HI.X R9, R6, UR5, R9, 0x2, P0 ;  /* 0x0000000506097c11 */ /* 0x000fe400080f1409 */
[----:B------:R-:W-:-:S04]  /*1410*/  LEA R6, P0, R2, R7, 0x3 ;  /* 0x0000000702067211 */ /* 0x000fc800078018ff */
[----:B------:R-:W-:Y:S01]  /*1420*/  LEA.HI.X R7, R2, R9, R3, 0x3, P0 ;  /* 0x0000000902077211 */ /* 0x000fe200000f1c03 */
[----:B------:R-:W-:Y:S02]  /*1430*/  ST.E.64 desc[UR6][R4.64+0x420], R10 ;  /* 0x0004200a04007985 */ /* 0x000fe4000c101b06 */
[----:B------:R-:W-:Y:S02]  /*1440*/  IMAD.WIDE.U32 R2, R23, 0x40, R6 ;  /* 0x0000004017027825 */ /* 0x000fe400078e0006 */
[----:B--2---:R-:W-:Y:S04]  /*1450*/  ST.E.64 desc[UR6][R6.64], R16 ;  /* 0x0000001006007985 */ /* 0x004fe8000c101b06 */
[----:B---3--:R-:W-:Y:S04]  /*1460*/  ST.E.64 desc[UR6][R2.64], R18 ;  /* 0x0000001202007985 */ /* 0x008fe8000c101b06 */
[----:B----4-:R-:W-:Y:S04]  /*1470*/  ST.E.64 desc[UR6][R6.64+0x20], R20 ;  /* 0x0000201406007985 */ /* 0x010fe8000c101b06 */
[----:B------:R-:W-:Y:S01]  /*1480*/  ST.E.64 desc[UR6][R2.64+0x20], R10 ;  /* 0x0000200a02007985 */ /* 0x000fe2000c101b06 */
[----:B------:R-:W-:Y:S05]  /*1490*/  EXIT ;  /* 0x000000000000794d */ /* 0x000fea0003800000 */
.L_x_11:
[----:B------:R-:W-:-:S00]  /*14a0*/  BRA `(.L_x_11) ;  /* 0xfffffffc00fc7947 */ /* 0x000fc0000383ffff */
[----:B------:R-:W-:-:S00]  /*14b0*/  NOP ;  /* 0x0000000000007918 */ /* 0x000fc00000000000 */
        /* <DEDUP_REMOVED lines=12> */
.L_x_36:


//--------------------- .text._Z13wmmaRowMatmulPfS_S_iii --------------------------
	.section	.text._Z13wmmaRowMatmulPfS_S_iii,"ax",@progbits
	.align	128
        .global         _Z13wmmaRowMatmulPfS_S_iii
        .type           _Z13wmmaRowMatmulPfS_S_iii,@function
        .size           _Z13wmmaRowMatmulPfS_S_iii,(.L_x_37 - _Z13wmmaRowMatmulPfS_S_iii)
        .other          _Z13wmmaRowMatmulPfS_S_iii,@"STO_CUDA_ENTRY STV_DEFAULT"
_Z13wmmaRowMatmulPfS_S_iii:
.text._Z13wmmaRowMatmulPfS_S_iii:
        /* <DEDUP_REMOVED lines=9> */
[----:B------:R-:W2:Y:S01]  /*0090*/  S2R R5, SR_CTAID.X ;  /* 0x0000000000057919 */ /* 0x000ea20000002500 */
[----:B------:R-:W3:Y:S01]  /*00a0*/  LDCU.64 UR6, c[0x0][0x358] ;  /* 0x00006b00ff0677ac */ /* 0x000ee20008000a00 */
[----:B------:R-:W4:Y:S01]  /*00b0*/  S2R R7, SR_CTAID.Y ;  /* 0x0000000000077919 */ /* 0x000f220000002600 */
[----:B-1----:R-:W-:Y:S01]  /*00c0*/  UISETP.GE.AND UP0, UPT, UR5, 0x1, UPT ;  /* 0x000000010500788c */ /* 0x002fe2000bf06270 */
[----:B0-----:R-:W-:-:S05]  /*00d0*/  IMAD R0, R3, UR4, R0 ;  /* 0x0000000403007c24 */ /* 0x001fca000f8e0200 */
[--C-:B------:R-:W-:Y:S02]  /*00e0*/  SHF.R.U32.HI R2, RZ, 0x1, R0.reuse ;  /* 0x00000001ff027819 */ /* 0x100fe40000011600 */
[----:B------:R-:W-:Y:S02]  /*00f0*/  SHF.R.U32.HI R0, RZ, 0x2, R0 ;  /* 0x00000002ff007819 */ /* 0x000fe40000011600 */
[----:B------:R-:W-:Y:S02]  /*0100*/  LOP3.LUT R2, R2, 0x10, RZ, 0xc0, !PT ;  /* 0x0000001002027812 */ /* 0x000fe400078ec0ff */
[----:B------:R-:W-:Y:S02]  /*0110*/  LOP3.LUT R0, R0, 0xffff0, RZ, 0xc0, !PT ;  /* 0x000ffff000007812 */ /* 0x000fe400078ec0ff */
[----:B--2---:R-:W-:-:S03]  /*0120*/  LEA R6, R5, R2, 0x5 ;  /* 0x0000000205067211 */ /* 0x004fc600078e28ff */
[----:B----4-:R-:W-:Y:S01]  /*0130*/  IMAD R7, R7, 0x40, R0 ;  /* 0x0000004007077824 */ /* 0x010fe200078e0200 */
        /* <DEDUP_REMOVED lines=12> */
[----:B------:R-:W-:Y:S01]  /*0200*/  MOV R2, 0x10 ;  /* 0x0000001000027802 */ /* 0x000fe20000000f00 */
[----:B------:R-:W-:Y:S01]  /*0210*/  IMAD.MOV.U32 R3, RZ, RZ, R5 ;  /* 0x000000ffff037224 */ /* 0x000fe200078e0005 */
[----:B------:R-:W-:Y:S01]  /*0220*/  ULOP3.LUT UR4, UR4, 0xffffffc, URZ, 0xc0, !UPT ;  /* 0x0ffffffc04047892 */ /* 0x000fe2000f8ec0ff */
[----:B------:R-:W-:Y:S02]  /*0230*/  CS2R R10, SRZ ;  /* 0x00000000000a7805 */ /* 0x000fe4000001ff00 */
[----:B------:R-:W-:Y:S02]  /*0240*/  CS2R R8, SRZ ;  /* 0x0000000000087805 */ /* 0x000fe4000001ff00 */
[----:B------:R-:W-:Y:S01]  /*0250*/  CS2R R14, SRZ ;  /* 0x00000000000e7805 */ /* 0x000fe2000001ff00 */
[----:B------:R-:W-:Y:S01]  /*0260*/  UIADD3 UR4, UPT, UPT, -UR4, URZ, URZ ;  /* 0x000000ff04047290 */ /* 0x000fe2000fffe1ff */
[----:B------:R-:W-:Y:S01]  /*0270*/  CS2R R12, SRZ ;  /* 0x00000000000c7805 */ /* 0x000fe2000001ff00 */
[----:B------:R-:W2:Y:S04]  /*0280*/  LDCU.64 UR8, c[0x0][0x388] ;  /* 0x00007100ff0877ac */ /* 0x000ea80008000a00 */
[----:B------:R-:W-:Y:S01]  /*0290*/  MOV R4, UR4 ;  /* 0x0000000400047c02 */ /* 0x000fe20008000f00 */
[----:B------:R-:W3:Y:S01]  /*02a0*/  LDCU.64 UR10, c[0x0][0x380] ;  /* 0x00007000ff0a77ac */ /* 0x000ee20008000a00 */
[----:B-1----:R-:W-:-:S13]  /*02b0*/  ISETP.GE.AND P4, PT, R7, UR5, PT ;  /* 0x0000000507007c0c */ /* 0x002fda000bf86270 */
.L_x_19:
[----:B------:R-:W1:Y:S01]  /*02c0*/  LDC R17, c[0x0][0x39c] ;  /* 0x0000e700ff117b82 */ /* 0x000e620000000800 */
[C---:B------:R-:W-:Y:S01]  /*02d0*/  VIADD R20, R2.reuse, 0xfffffff0 ;  /* 0xfffffff002147836 */ /* 0x040fe20000000000 */
[----:B------:R-:W-:Y:S01]  /*02e0*/  SHF.R.S32.HI R19, RZ, 0x1f, R0 ;  /* 0x0000001fff137819 */ /* 0x000fe20000011400 */
[----:B------:R-:W-:Y:S02]  /*02f0*/  VIADD R18, R2, 0x8 ;  /* 0x0000000802127836 */ /* 0x000fe40000000000 */
[----:B------:R-:W-:Y:S01]  /*0300*/  VIADD R4, R4, 0x4 ;  /* 0x0000000404047836 */ /* 0x000fe20000000000 */
[----:B------:R-:W-:Y:S02]  /*0310*/  IADD3 R16, P0, PT, R0, R20, RZ ;  /* 0x0000001400107210 */ /* 0x000fe40007f1e0ff */
[----:B------:R-:W4:Y:S02]  /*0320*/  LDC R21, c[0x0][0x3a0] ;  /* 0x0000e800ff157b82 */ /* 0x000f240000000800 */
[----:B------:R-:W-:-:S02]  /*0330*/  IADD3.X R19, PT, PT, RZ, R19, RZ, P0, !PT ;  /* 0x00000013ff137210 */ /* 0x000fc400007fe4ff */
[----:B--2---:R-:W-:Y:S02]  /*0340*/  LEA R24, P0, R16, UR8, 0x2 ;  /* 0x0000000810187c11 */ /* 0x004fe4000f8010ff */
[----:B------:R-:W-:Y:S02]  /*0350*/  ISETP.NE.AND P5, PT, R4, RZ, PT ;  /* 0x000000ff0400720c */ /* 0x000fe40003fa5270 */
[----:B------:R-:W2:Y:S01]  /*0360*/  LDC R22, c[0x0][0x398] ;  /* 0x0000e600ff167b82 */ /* 0x000ea20000000800 */
[----:B------:R-:W-:Y:S02]  /*0370*/  LEA.HI.X R25, R16, UR9, R19, 0x2, P0 ;  /* 0x0000000910197c11 */ /* 0x000fe400080f1413 */
[----:B------:R-:W-:Y:S02]  /*0380*/  IADD3 R16, PT, PT, R2, -0x8, RZ ;  /* 0xfffffff802107810 */ /* 0x000fe40007ffe0ff */
[-C--:B-1----:R-:W-:Y:S02]  /*0390*/  ISETP.GE.OR P0, PT, R20, R17.reuse, P4 ;  /* 0x000000111400720c */ /* 0x082fe40002706670 */
[----:B------:R-:W-:-:S02]  /*03a0*/  ISETP.GE.AND P3, PT, R2, R17, PT ;  /* 0x000000110200720c */ /* 0x000fc40003f66270 */
[-C--:B------:R-:W-:Y:S02]  /*03b0*/  ISETP.GE.AND P1, PT, R18, R17.reuse, PT ;  /* 0x000000111200720c */ /* 0x080fe40003f26270 */
[----:B------:R-:W-:Y:S02]  /*03c0*/  ISETP.GE.OR P2, PT, R16, R17, P4 ;  /* 0x000000111000720c */ /* 0x000fe40002746670 */
[-C--:B----4-:R-:W-:Y:S02]  /*03d0*/  ISETP.GE.OR P0, PT, R6, R21.reuse, P0 ;  /* 0x000000150600720c */ /* 0x090fe40000706670 */
[----:B------:R-:W-:Y:S02]  /*03e0*/  IADD3 R16, PT, PT, R2, -0x10, RZ ;  /* 0xfffffff002107810 */ /* 0x000fe40007ffe0ff */
[----:B------:R-:W-:Y:S02]  /*03f0*/  ISETP.GE.OR P2, PT, R6, R21, P2 ;  /* 0x000000150600720c */ /* 0x000fe40001746670 */
[----:B------:R-:W-:-:S02]  /*0400*/  IADD3 R16, P6, PT, R5, R16, RZ ;  /* 0x0000001005107210 */ /* 0x000fc40007fde0ff */
[CC--:B--2---:R-:W-:Y:S02]  /*0410*/  ISETP.GE.OR P3, PT, R7.reuse, R22.reuse, P3 ;  /* 0x000000160700720c */ /* 0x0c4fe40001f66670 */
[----:B------:R-:W-:Y:S02]  /*0420*/  ISETP.GE.OR P1, PT, R7, R22, P1 ;  /* 0x000000160700720c */ /* 0x000fe40000f26670 */
[CC--:B------:R-:W-:Y:S02]  /*0430*/  ISETP.GE.OR P3, PT, R6.reuse, R21.reuse, P3 ;  /* 0x000000150600720c */ /* 0x0c0fe40001f66670 */
[----:B------:R-:W-:Y:S01]  /*0440*/  ISETP.GE.OR P1, PT, R6, R21, P1 ;  /* 0x000000150600720c */ /* 0x000fe20000f26670 */
[----:B------:R-:W-:-:S12]  /*0450*/  @P0 BRA `(.L_x_15) ;  /* 0x0000000000840947 */ /* 0x000fd80003800000 */
[----:B------:R-:W1:Y:S01]  /*0460*/  S2R R30, SR_LANEID ;  /* 0x00000000001e7919 */ /* 0x000e620000000000 */
[----:B------:R-:W2:Y:S02]  /*0470*/  LDC.64 R22, c[0x0][0x380] ;  /* 0x0000e000ff167b82 */ /* 0x000ea40000000a00 */
[----:B--2---:R-:W-:Y:S01]  /*0480*/  IMAD.WIDE.U32 R22, R3, 0x4, R22 ;  /* 0x0000000403167825 */ /* 0x004fe200078e0016 */
        /* <DEDUP_REMOVED lines=11> */
[----:B------:R-:W2:Y:S01]  /*0540*/  LD.E R20, desc[UR6][R18.64] ;  /* 0x0000000612147980 */ /* 0x000ea2000c101900 */
[----:B------:R-:W-:-:S03]  /*0550*/  IADD3 R30, PT, PT, R30, 0x4, RZ ;  /* 0x000000041e1e7810 */ /* 0x000fc60007ffe0ff */
[----:B------:R-:W4:Y:S02]  /*0560*/  LD.E R32, desc[UR6][R34.64] ;  /* 0x0000000622207980 */ /* 0x000f24000c101900 */
[-CC-:B------:R-:W-:Y:S02]  /*0570*/  IMAD R31, R28, R17.reuse, R30.reuse ;  /* 0x000000111c1f7224 */ /* 0x180fe400078e021e */
[----:B-1----:R-:W-:Y:S02]  /*0580*/  IMAD R27, R29, R17, R30 ;  /* 0x000000111d1b7224 */ /* 0x002fe400078e021e */
[----:B------:R-:W-:-:S04]  /*0590*/  IMAD.WIDE R28, R31, 0x4, R24 ;  /* 0x000000041f1c7825 */ /* 0x000fc800078e0218 */
[--C-:B------:R-:W-:Y:S02]  /*05a0*/  IMAD.WIDE R30, R31, 0x4, R22.reuse ;  /* 0x000000041f1e7825 */ /* 0x100fe400078e0216 */
[----:B------:R-:W5:Y:S02]  /*05b0*/  LD.E R28, desc[UR6][R28.64] ;  /* 0x000000061c1c7980 */ /* 0x000f64000c101900 */
[C---:B------:R-:W-:Y:S02]  /*05c0*/  IMAD.WIDE R22, R27.reuse, 0x4, R22 ;  /* 0x000000041b167825 */ /* 0x040fe400078e0216 */
[----:B------:R-:W5:Y:S02]  /*05d0*/  LD.E R18, desc[UR6][R30.64] ;  /* 0x000000061e127980 */ /* 0x000f64000c101900 */
[----:B------:R-:W-:Y:S02]  /*05e0*/  IMAD.WIDE R26, R27, 0x4, R24 ;  /* 0x000000041b1a7825 */ /* 0x000fe400078e0218 */
        /* <DEDUP_REMOVED lines=8> */
.L_x_15:
[----:B------:R-:W-:Y:S01]  /*0670*/  IMAD.X R19, RZ, RZ, RZ, P6 ;  /* 0x000000ffff137224 */ /* 0x000fe200030e06ff */
[----:B---3--:R-:W-:-:S04]  /*0680*/  LEA R20, P0, R16, UR10, 0x2 ;  /* 0x0000000a10147c11 */ /* 0x008fc8000f8010ff */
[----:B------:R-:W-:Y:S01]  /*0690*/  LEA.HI.X R16, R16, UR11, R19, 0x2, P0 ;  /* 0x0000000b10107c11 */ /* 0x000fe200080f1413 */
[----:B------:R-:W-:Y:S08]  /*06a0*/  @P2 BRA `(.L_x_16) ;  /* 0x00000000008c2947 */ /* 0x000ff00003800000 */
[----:B------:R-:W1:Y:S01]  /*06b0*/  S2R R21, SR_LANEID ;  /* 0x0000000000157919 */ /* 0x000e620000000000 */
[----:B------:R-:W-:Y:S02]  /*06c0*/  IADD3 R26, P2, PT, R24, 0x20, RZ ;  /* 0x00000020181a7810 */ /* 0x000fe40007f5e0ff */
[----:B------:R-:W-:-:S03]  /*06d0*/  IADD3 R28, P0, PT, R20, 0x20, RZ ;  /* 0x00000020141c7810 */ /* 0x000fc60007f1e0ff */
[----:B------:R-:W-:Y:S01]  /*06e0*/  IMAD.X R27, RZ, RZ, R25, P2 ;  /* 0x000000ffff1b7224 */ /* 0x000fe200010e0619 */
[----:B------:R-:W-:Y:S02]  /*06f0*/  IADD3.X R29, PT, PT, RZ, R16, RZ, P0, !PT ;  /* 0x00000010ff1d7210 */ /* 0x000fe400007fe4ff */
[----:B-1----:R-:W-:Y:S02]  /*0700*/  SHF.R.U32.HI R30, RZ, 0x2, R21 ;  /* 0x00000002ff1e7819 */ /* 0x002fe40000011615 */
[----:B------:R-:W-:Y:S02]  /*0710*/  LOP3.LUT R21, R21, 0x3, RZ, 0xc0, !PT ;  /* 0x0000000315157812 */ /* 0x000fe400078ec0ff */
[----:B------:R-:W-:-:S03]  /*0720*/  IADD3 R34, PT, PT, R30, 0x8, RZ ;  /* 0x000000081e227810 */ /* 0x000fc60007ffe0ff */
[-CC-:B------:R-:W-:Y:S02]  /*0730*/  IMAD R23, R30, R17.reuse, R21.reuse ;  /* 0x000000111e177224 */ /* 0x180fe400078e0215 */
[----:B------:R-:W-:Y:S02]  /*0740*/  IMAD R37, R34, R17, R21 ;  /* 0x0000001122257224 */ /* 0x000fe400078e0215 */
[----:B------:R-:W-:-:S04]  /*0750*/  IMAD.WIDE R18, R23, 0x4, R26 ;  /* 0x0000000417127825 */ /* 0x000fc800078e021a */
[--C-:B------:R-:W-:Y:S01]  /*0760*/  IMAD.WIDE R22, R23, 0x4, R28.reuse ;  /* 0x0000000417167825 */ /* 0x100fe200078e021c */
[----:B------:R1:W2:Y:S05]  /*0770*/  LD.E R33, desc[UR6][R18.64] ;  /* 0x0000000612217980 */ /* 0x0002aa000c101900 */
[----:B------:R-:W2:Y:S01]  /*0780*/  LD.E R22, desc[UR6][R22.64] ;  /* 0x0000000616167980 */ /* 0x000ea2000c101900 */
[----:B-1----:R-:W-:-:S04]  /*0790*/  IMAD.WIDE R18, R37, 0x4, R28 ;  /* 0x0000000425127825 */ /* 0x002fc800078e021c */
[----:B------:R-:W-:Y:S01]  /*07a0*/  IMAD.WIDE R36, R37, 0x4, R26 ;  /* 0x0000000425247825 */ /* 0x000fe200078e021a */
[----:B------:R-:W2:Y:S04]  /*07b0*/  LD.E R23, desc[UR6][R18.64] ;  /* 0x0000000612177980 */ /* 0x000ea8000c101900 */
[----:B------:R-:W3:Y:S01]  /*07c0*/  LD.E R32, desc[UR6][R36.64] ;  /* 0x0000000624207980 */ /* 0x000ee2000c101900 */
[----:B------:R-:W-:-:S04]  /*07d0*/  VIADD R21, R21, 0x4 ;  /* 0x0000000415157836 */ /* 0x000fc80000000000 */
[-CC-:B------:R-:W-:Y:S02]  /*07e0*/  IMAD R31, R30, R17.reuse, R21.reuse ;  /* 0x000000111e1f7224 */ /* 0x180fe400078e0215 */
[----:B------:R-:W-:Y:S02]  /*07f0*/  IMAD R21, R34, R17, R21 ;  /* 0x0000001122157224 */ /* 0x000fe400078e0215 */
[----:B------:R-:W-:-:S04]  /*0800*/  IMAD.WIDE R34, R31, 0x4, R26 ;  /* 0x000000041f227825 */ /* 0x000fc800078e021a */
[----:B------:R-:W-:-:S04]  /*0810*/  IMAD.WIDE R30, R31, 0x4, R28 ;  /* 0x000000041f1e7825 */ /* 0x000fc800078e021c */
[C---:B------:R-:W-:Y:S01]  /*0820*/  IMAD.WIDE R26, R21.reuse, 0x4, R26 ;  /* 0x00000004151a7825 */ /* 0x040fe200078e021a */
[----:B------:R-:W4:Y:S03]  /*0830*/  LD.E R18, desc[UR6][R30.64] ;  /* 0x000000061e127980 */ /* 0x000f26000c101900 */
        /* <DEDUP_REMOVED lines=10> */
.L_x_16:
[----:B------:R-:W-:Y:S05]  /*08e0*/  @P3 BRA `(.L_x_17) ;  /* 0x00000000008c3947 */ /* 0x000fea0003800000 */
        /* <DEDUP_REMOVED lines=35> */
.L_x_17:
[----:B------:R-:W-:Y:S05]  /*0b20*/  @P1 BRA `(.L_x_18) ;  /* 0x00000000008c1947 */ /* 0x000fea0003800000 */
[----:B------:R-:W1:Y:S01]  /*0b30*/  S2R R18, SR_LANEID ;  /* 0x0000000000127919 */ /* 0x000e620000000000 */
[----:B------:R-:W-:Y:S02]  /*0b40*/  IADD3 R22, P0, PT, R20, 0x60, RZ ;  /* 0x0000006014167810 */ /* 0x000fe40007f1e0ff */
[----:B------:R-:W-:Y:S02]  /*0b50*/  IADD3 R20, P1, PT, R24, 0x60, RZ ;  /* 0x0000006018147810 */ /* 0x000fe40007f3e0ff */
[----:B------:R-:W-:Y:S02]  /*0b60*/  IADD3.X R23, PT, PT, RZ, R16, RZ, P0, !PT ;  /* 0x00000010ff177210 */ /* 0x000fe400007fe4ff */
        /* <DEDUP_REMOVED lines=8> */
[----:B------:R-:W2:Y:S03]  /*0bf0*/  LD.E R29, desc[UR6][R36.64] ;  /* 0x00000006241d7980 */ /* 0x000ea6000c101900 */
        /* <DEDUP_REMOVED lines=9> */
[----:B------:R-:W-:Y:S02]  /*0c90*/  IMAD.WIDE R24, R25, 0x4, R22 ;  /* 0x0000000419187825 */ /* 0x000fe400078e0216 */
[----:B------:R-:W4:Y:S02]  /*0ca0*/  LD.E R26, desc[UR6][R26.64] ;  /* 0x000000061a1a7980 */ /* 0x000f24000c101900 */
[C---:B------:R-:W-:Y:S02]  /*0cb0*/  IMAD.WIDE R20, R17.reuse, 0x4, R20 ;  /* 0x0000000411147825 */ /* 0x040fe400078e0214 */
[----:B------:R-:W4:Y:S02]  /*0cc0*/  LD.E R16, desc[UR6][R24.64] ;  /* 0x0000000618107980 */ /* 0x000f24000c101900 */
[----:B------:R-:W-:Y:S02]  /*0cd0*/  IMAD.WIDE R22, R17, 0x4, R22 ;  /* 0x0000000411167825 */ /* 0x000fe400078e0216 */
[----:B------:R-:W5:Y:S04]  /*0ce0*/  LD.E R20, desc[UR6][R20.64] ;  /* 0x0000000614147980 */ /* 0x000f68000c101900 */
[----:B------:R-:W4:Y:S01]  /*0cf0*/  LD.E R17, desc[UR6][R22.64] ;  /* 0x0000000616117980 */ /* 0x000f22000c101900 */
[----:B------:R-:W-:Y:S05]  /*0d00*/  WARPSYNC.ALL ;  /* 0x0000000000007948 */ /* 0x000fea0003800000 */
[C---:B--2---:R-:W-:Y:S08]  /*0d10*/  HMMA.1684.F32.TF32 R12, R18.reuse, R29, R12 ;  /* 0x0000001d120c723c */ /* 0x044ff0000008500c */
[----:B---3--:R-:W-:-:S12]  /*0d20*/  HMMA.1684.F32.TF32 R8, R18, R28, R8 ;  /* 0x0000001c1208723c */ /* 0x008fd80000085008 */
[C---:B----4-:R-:W-:Y:S08]  /*0d30*/  HMMA.1684.F32.TF32 R12, R16.reuse, R26, R12 ;  /* 0x0000001a100c723c */ /* 0x050ff0000008500c */
[----:B-----5:R-:W-:-:S15]  /*0d40*/  HMMA.1684.F32.TF32 R8, R16, R20, R8 ;  /* 0x000000141008723c */ /* 0x020fde0000085008 */
[----:B------:R-:W-:-:S05]  /*0d50*/  NOP ;  /* 0x0000000000007918 */ /* 0x000fca0000000000 */
.L_x_18:
[----:B------:R-:W-:Y:S01]  /*0d60*/  IADD3 R2, PT, PT, R2, 0x20, RZ ;  /* 0x0000002002027810 */ /* 0x000fe20007ffe0ff */
[----:B------:R-:W-:Y:S01]  /*0d70*/  VIADD R3, R3, 0x20 ;  /* 0x0000002003037836 */ /* 0x000fe20000000000 */
[----:B------:R-:W-:Y:S06]  /*0d80*/  @P5 BRA `(.L_x_19) ;  /* 0xfffffff4004c5947 */ /* 0x000fec000383ffff */
[----:B0-----:R-:W-:Y:S05]  /*0d90*/  BSYNC.RECONVERGENT B0 ;  /* 0x0000000000007941 */ /* 0x001fea0003800200 */
.L_x_14:
[----:B------:R-:W0:Y:S02]  /*0da0*/  LDCU UR4, c[0x0][0x39c] ;  /* 0x00007380ff0477ac */ /* 0x000e240008000800 */
[----:B0-----:R-:W-:-:S04]  /*0db0*/  UIADD3 UR4, UPT, UPT, UR4, 0x7, URZ ;  /* 0x0000000704047890 */ /* 0x001fc8000fffe0ff */
[----:B------:R-:W-:-:S04]  /*0dc0*/  USHF.R.U32.HI UR4, URZ, 0x3, UR4 ;  /* 0x00000003ff047899 */ /* 0x000fc80008011604 */
[----:B------:R-:W-:-:S06]  /*0dd0*/  ULOP3.LUT UR4, UR4, 0xffffffc, URZ, 0xc0, !UPT ;  /* 0x0ffffffc04047892 */ /* 0x000fcc000f8ec0ff */
[----:B------:R-:W-:-:S07]  /*0de0*/  MOV R17, UR4 ;  /* 0x0000000400117c02 */ /* 0x000fce0008000f00 */
.L_x_13:
        /* <DEDUP_REMOVED lines=9> */
[C---:B------:R-:W-:Y:S01]  /*0e80*/  IMAD.SHL.U32 R2, R0.reuse, 0x4, RZ ;  /* 0x0000000400027824 */ /* 0x040fe200078e00ff */
[----:B------:R-:W-:Y:S01]  /*0e90*/  SHF.L.U32 R4, R17, 0x3, RZ ;  /* 0x0000000311047819 */ /* 0x000fe200000006ff */
[----:B------:R-:W-:Y:S01]  /*0ea0*/  UIADD3 UR4, UPT, UPT, -UR4, URZ, URZ ;  /* 0x000000ff04047290 */ /* 0x000fe2000fffe1ff */
[----:B------:R-:W-:-:S03]  /*0eb0*/  SHF.L.U64.HI R3, R0, 0x2, R3 ;  /* 0x0000000200037819 */ /* 0x000fc60000010203 */
[----:B------:R-:W-:Y:S02]  /*0ec0*/  IMAD.IADD R5, R5, 0x1, R4 ;  /* 0x0000000105057824 */ /* 0x000fe400078e0204 */
[----:B------:R-:W-:Y:S01]  /*0ed0*/  IMAD.WIDE.U32 R2, R17, 0x20, R2 ;  /* 0x0000002011027825 */ /* 0x000fe200078e0002 */
[----:B------:R-:W-:Y:S02]  /*0ee0*/  MOV R16, UR4 ;  /* 0x0000000400107c02 */ /* 0x000fe40008000f00 */
[----:B-1----:R-:W-:-:S04]  /*0ef0*/  IADD3 R0, P0, PT, R2, UR12, RZ ;  /* 0x0000000c02007c10 */ /* 0x002fc8000ff1e0ff */
[----:B------:R-:W-:-:S09]  /*0f00*/  IADD3.X R17, PT, PT, R3, UR13, RZ, P0, !PT ;  /* 0x0000000d03117c10 */ /* 0x000fd200087fe4ff */
.L_x_22:
[----:B------:R-:W1:Y:S01]  /*0f10*/  LDC.64 R22, c[0x0][0x398] ;  /* 0x0000e600ff167b82 */ /* 0x000e620000000a00 */
[----:B------:R-:W-:Y:S01]  /*0f20*/  MOV R18, R0 ;  /* 0x0000000000127202 */ /* 0x000fe20000000f00 */
[----:B------:R-:W-:Y:S02]  /*0f30*/  VIADD R16, R16, 0x1 ;  /* 0x0000000110107836 */ /* 0x000fe40000000000 */
[----:B------:R-:W-:Y:S01]  /*0f40*/  IMAD.MOV.U32 R19, RZ, RZ, R17 ;  /* 0x000000ffff137224 */ /* 0x000fe200078e0011 */
[----:B------:R-:W-:Y:S02]  /*0f50*/  IADD3 R0, P1, PT, R18, 0x20, RZ ;  /* 0x0000002012007810 */ /* 0x000fe40007f3e0ff */
[----:B------:R-:W-:Y:S02]  /*0f60*/  ISETP.NE.AND P2, PT, R16, RZ, PT ;  /* 0x000000ff1000720c */ /* 0x000fe40003f45270 */
[----:B------:R-:W-:Y:S02]  /*0f70*/  IADD3.X R17, PT, PT, RZ, R19, RZ, P1, !PT ;  /* 0x00000013ff117210 */ /* 0x000fe40000ffe4ff */
        /* <DEDUP_REMOVED lines=37> */
.L_x_21:
[----:B------:R-:W-:Y:S01]  /*11d0*/  VIADD R4, R4, 0x8 ;  /* 0x0000000804047836 */ /* 0x000fe20000000000 */
[----:B------:R-:W-:Y:S01]  /*11e0*/  IADD3 R5, PT, PT, R5, 0x8, RZ ;  /* 0x0000000805057810 */ /* 0x000fe20007ffe0ff */
[----:B------:R-:W-:Y:S06]  /*11f0*/  @P2 BRA `(.L_x_22) ;  /* 0xfffffffc00442947 */ /* 0x000fec000383ffff */
.L_x_20:
[----:B0-----:R-:W-:Y:S05]  /*1200*/  BSYNC.RECONVERGENT B0 ;  /* 0x0000000000007941 */ /* 0x001fea0003800200 */
.L_x_12:
[----:B------:R-:W0:Y:S01]  /*1210*/  LDC R17, c[0x0][0x3a0] ;  /* 0x0000e800ff117b82 */ /* 0x000e220000000800 */
[----:B------:R-:W1:Y:S01]  /*1220*/  LDCU UR4, c[0x0][0x398] ;  /* 0x00007300ff0477ac */ /* 0x000e620008000800 */
[----:B0-----:R-:W-:-:S04]  /*1230*/  ISETP.GE.AND P0, PT, R6, R17, PT ;  /* 0x000000110600720c */ /* 0x001fc80003f06270 */
[----:B-1----:R-:W-:-:S13]  /*1240*/  ISETP.GE.OR P0, PT, R7, UR4, P0 ;  /* 0x0000000407007c0c */ /* 0x002fda0008706670 */
[----:B------:R-:W-:Y:S05]  /*1250*/  @P0 EXIT ;  /* 0x000000000000094d */ /* 0x000fea0003800000 */
[----:B------:R-:W0:Y:S01]  /*1260*/  S2R R3, SR_LANEID ;  /* 0x0000000000037919 */ /* 0x000e220000000000 */
[----:B------:R-:W1:Y:S01]  /*1270*/  LDCU.64 UR4, c[0x0][0x390] ;  /* 0x00007200ff0477ac */ /* 0x000e620008000a00 */
[----:B------:R-:W-:Y:S01]  /*1280*/  IMAD R7, R7, R17, RZ ;  /* 0x0000001107077224 */ /* 0x000fe200078e02ff */
[----:B------:R-:W-:Y:S02]  /*1290*/  SHF.R.S32.HI R0, RZ, 0x1f, R6 ;  /* 0x0000001fff007819 */ /* 0x000fe40000011406 */
[----:B------:R-:W-:Y:S02]  /*12a0*/  SHF.R.U32.HI R17, RZ, 0x1, R17 ;  /* 0x00000001ff117819 */ /* 0x000fe40000011611 */
[----:B------:R-:W-:-:S04]  /*12b0*/  IADD3 R6, P0, PT, R6, R7, RZ ;  /* 0x0000000706067210 */ /* 0x000fc80007f1e0ff */
[----:B------:R-:W-:Y:S02]  /*12c0*/  LEA.HI.X.SX32 R7, R7, R0, 0x1, P0 ;  /* 0x0000000007077211 */ /* 0x000fe400000f0eff */
[----:B-1----:R-:W-:-:S04]  /*12d0*/  LEA R5, P0, R6, UR4, 0x2 ;  /* 0x0000000406057c11 */ /* 0x002fc8000f8010ff */
[----:B------:R-:W-:Y:S01]  /*12e0*/  LEA.HI.X R7, R6, UR5, R7, 0x2, P0 ;  /* 0x0000000506077c11 */ /* 0x000fe200080f1407 */
[----:B------:R-:W-:Y:S05]  /*12f0*/  WARPSYNC.ALL ;  /* 0x0000000000007948 */ /* 0x000fea0003800000 */
[----:B0-----:R-:W-:Y:S02]  /*1300*/  LOP3.LUT R2, R3, 0x3, RZ, 0xc0, !PT ;  /* 0x0000000303027812 */ /* 0x001fe400078ec0ff */
[----:B------:R-:W-:Y:S02]  /*1310*/  SHF.R.U32.HI R4, RZ, 0x2, R3 ;  /* 0x00000002ff047819 */ /* 0x000fe40000011603 */
[----:B------:R-:W-:-:S03]  /*1320*/  MOV R3, RZ ;  /* 0x000000ff00037202 */ /* 0x000fc60000000f00 */
[----:B------:R-:W-:-:S03]  /*1330*/  IMAD.WIDE.U32 R2, R4, R17, R2 ;  /* 0x0000001104027225 */ /* 0x000fc600078e0002 */
[----:B------:R-:W-:-:S04]  /*1340*/  LEA R4, P0, R2, R5, 0x3 ;  /* 0x0000000502047211 */ /* 0x000fc800078018ff */
[----:B------:R-:W-:-:S03]  /*1350*/  LEA.HI.X R5, R2, R7, R3, 0x3, P0 ;  /* 0x0000000702057211 */ /* 0x000fc600000f1c03 */
[----:B------:R-:W-:Y:S02]  /*1360*/  IMAD.WIDE.U32 R2, R17, 0x40, R4 ;  /* 0x0000004011027825 */ /* 0x000fe400078e0004 */
[----:B------:R-:W-:Y:S04]  /*1370*/  ST.E.64 desc[UR6][R4.64], R12 ;  /* 0x0000000c04007985 */ /* 0x000fe8000c101b06 */
[----:B------:R-:W-:Y:S04]  /*1380*/  ST.E.64 desc[UR6][R2.64], R14 ;  /* 0x0000000e02007985 */ /* 0x000fe8000c101b06 */
[----:B------:R-:W-:Y:S04]  /*1390*/  ST.E.64 desc[UR6][R4.64+0x20], R8 ;  /* 0x0000200804007985 */ /* 0x000fe8000c101b06 */
[----:B------:R-:W-:Y:S01]  /*13a0*/  ST.E.64 desc[UR6][R2.64+0x20], R10 ;  /* 0x0000200a02007985 */ /* 0x000fe2000c101b06 */
[----:B------:R-:W-:Y:S05]  /*13b0*/  EXIT ;  /* 0x000000000000794d */ /* 0x000fea0003800000 */
.L_x_23:
        /* <DEDUP_REMOVED lines=12> */
.L_x_37:


//--------------------- .text._Z12row_wmma_kerPfS_S_iii --------------------------
	.section	.text._Z12row_wmma_kerPfS_S_iii,"ax",@progbits
	.align	128
        .global         _Z12row_wmma_kerPfS_S_iii
        .type           _Z12row_wmma_kerPfS_S_iii,@function
        .size           _Z12row_wmma_kerPfS_S_iii,(.L_x_38 - _Z12row_wmma_kerPfS_S_iii)
        .other          _Z12row_wmma_kerPfS_S_iii,@"STO_CUDA_ENTRY STV_DEFAULT"
_Z12row_wmma_kerPfS_S_iii:
.text._Z12row_wmma_kerPfS_S_iii:
        /* <DEDUP_REMOVED lines=44> */
.L_x_31:
        /* <DEDUP_REMOVED lines=12> */
[C---:B------:R-:W-:Y:S02]  /*0380*/  IADD3 R16, PT, PT, R2.reuse, -0x8, RZ ;  /* 0xfffffff802107810 */ /* 0x040fe40007ffe0ff */
[----:B------:R-:W-:Y:S02]  /*0390*/  IADD3 R19, PT, PT, R2, -0x10, RZ ;  /* 0xfffffff002137810 */ /* 0x000fe40007ffe0ff */
[----:B-1----:R-:W-:-:S02]  /*03a0*/  ISETP.GE.OR P0, PT, R20, R17, P4 ;  /* 0x000000111400720c */ /* 0x002fc40002706670 */
[-C--:B------:R-:W-:Y:S02]  /*03b0*/  ISETP.GE.AND P3, PT, R2, R17.reuse, PT ;  /* 0x000000110200720c */ /* 0x080fe40003f66270 */
[-C--:B------:R-:W-:Y:S02]  /*03c0*/  ISETP.GE.AND P1, PT, R18, R17.reuse, PT ;  /* 0x000000111200720c */ /* 0x080fe40003f26270 */
[----:B------:R-:W-:Y:S02]  /*03d0*/  ISETP.GE.OR P2, PT, R16, R17, P4 ;  /* 0x000000111000720c */ /* 0x000fe40002746670 */
[CC--:B----4-:R-:W-:Y:S02]  /*03e0*/  ISETP.GE.OR P0, PT, R6.reuse, R21.reuse, P0 ;  /* 0x000000150600720c */ /* 0x0d0fe40000706670 */
        /* <DEDUP_REMOVED lines=21> */
[----:B------:R1:W2:Y:S04]  /*0540*/  LD.E R20, desc[UR6][R18.64] ;  /* 0x0000000612147980 */ /* 0x0002a8000c101900 */
[----:B------:R-:W4:Y:S01]  /*0550*/  LD.E R32, desc[UR6][R34.64] ;  /* 0x0000000622207980 */ /* 0x000f22000c101900 */
[----:B------:R-:W-:-:S05]  /*0560*/  IADD3 R30, PT, PT, R30, 0x4, RZ ;  /* 0x000000041e1e7810 */ /* 0x000fca0007ffe0ff */
[-CC-:B------:R-:W-:Y:S02]  /*0570*/  IMAD R31, R28, R17.reuse, R30.reuse ;  /* 0x000000111c1f7224 */ /* 0x180fe400078e021e */
[----:B-1----:R-:W-:Y:S02]  /*0580*/  IMAD R19, R29, R17, R30 ;  /* 0x000000111d137224 */ /* 0x002fe400078e021e */
[----:B------:R-:W-:-:S04]  /*0590*/  IMAD.WIDE R28, R31, 0x4, R26 ;  /* 0x000000041f1c7825 */ /* 0x000fc800078e021a */
[----:B------:R-:W-:Y:S02]  /*05a0*/  IMAD.WIDE R26, R19, 0x4, R26 ;  /* 0x00000004131a7825 */ /* 0x000fe400078e021a */
[----:B------:R-:W5:Y:S02]  /*05b0*/  LD.E R28, desc[UR6][R28.64] ;  /* 0x000000061c1c7980 */ /* 0x000f64000c101900 */
[--C-:B------:R-:W-:Y:S02]  /*05c0*/  IMAD.WIDE R30, R31, 0x4, R24.reuse ;  /* 0x000000041f1e7825 */ /* 0x100fe400078e0218 */
[----:B------:R-:W3:Y:S02]  /*05d0*/  LD.E R26, desc[UR6][R26.64] ;  /* 0x000000061a1a7980 */ /* 0x000ee4000c101900 */
[----:B------:R-:W-:Y:S02]  /*05e0*/  IMAD.WIDE R22, R19, 0x4, R24 ;  /* 0x0000000413167825 */ /* 0x000fe400078e0218 */
[----:B------:R-:W5:Y:S04]  /*05f0*/  LD.E R18, desc[UR6][R30.64] ;  /* 0x000000061e127980 */ /* 0x000f68000c101900 */
[----:B------:R-:W5:Y:S01]  /*0600*/  LD.E R19, desc[UR6][R22.64] ;  /* 0x0000000616137980 */ /* 0x000f62000c101900 */
[----:B------:R-:W-:Y:S05]  /*0610*/  WARPSYNC.ALL ;  /* 0x0000000000007948 */ /* 0x000fea0003800000 */
[C---:B--2---:R-:W-:Y:S08]  /*0620*/  HMMA.1684.F32.TF32 R12, R20.reuse, R33, R12 ;  /* 0x00000021140c723c */ /* 0x044ff0000008500c */
[----:B----4-:R-:W-:-:S12]  /*0630*/  HMMA.1684.F32.TF32 R8, R20, R32, R8 ;  /* 0x000000201408723c */ /* 0x010fd80000085008 */
[C---:B-----5:R-:W-:Y:S08]  /*0640*/  HMMA.1684.F32.TF32 R12, R18.reuse, R28, R12 ;  /* 0x0000001c120c723c */ /* 0x060ff0000008500c */
[----:B---3--:R-:W-:-:S15]  /*0650*/  HMMA.1684.F32.TF32 R8, R18, R26, R8 ;  /* 0x0000001a1208723c */ /* 0x008fde0000085008 */
[----:B------:R-:W-:-:S05]  /*0660*/  NOP ;  /* 0x0000000000007918 */ /* 0x000fca0000000000 */
.L_x_27:
        /* <DEDUP_REMOVED lines=39> */
.L_x_28:
        /* <DEDUP_REMOVED lines=36> */
.L_x_29:
        /* <DEDUP_REMOVED lines=36> */
.L_x_30:
[----:B------:R-:W-:Y:S01]  /*0d60*/  IADD3 R2, PT, PT, R2, 0x20, RZ ;  /* 0x0000002002027810 */ /* 0x000fe20007ffe0ff */
[----:B------:R-:W-:Y:S01]  /*0d70*/  VIADD R3, R3, 0x20 ;  /* 0x0000002003037836 */ /* 0x000fe20000000000 */
[----:B------:R-:W-:Y:S06]  /*0d80*/  @P5 BRA `(.L_x_31) ;  /* 0xfffffff4004c5947 */ /* 0x000fec000383ffff */
[----:B0-----:R-:W-:Y:S05]  /*0d90*/  BSYNC.RECONVERGENT B0 ;  /* 0x0000000000007941 */ /* 0x001fea0003800200 */
.L_x_26:
[----:B------:R-:W0:Y:S02]  /*0da0*/  LDCU UR4, c[0x0][0x39c] ;  /* 0x00007380ff0477ac */ /* 0x000e240008000800 */
[----:B0-----:R-:W-:-:S04]  /*0db0*/  UIADD3 UR4, UPT, UPT, UR4, 0x7, URZ ;  /* 0x0000000704047890 */ /* 0x001fc8000fffe0ff */
[----:B------:R-:W-:-:S04]  /*0dc0*/  USHF.R.U32.HI UR4, URZ, 0x3, UR4 ;  /* 0x00000003ff047899 */ /* 0x000fc80008011604 */
[----:B------:R-:W-:-:S06]  /*0dd0*/  ULOP3.LUT UR4, UR4, 0xffffffc, URZ, 0xc0, !UPT ;  /* 0x0ffffffc04047892 */ /* 0x000fcc000f8ec0ff */
[----:B------:R-:W-:-:S07]  /*0de0*/  MOV R17, UR4 ;  /* 0x0000000400117c02 */ /* 0x000fce0008000f00 */
.L_x_25:
        /* <DEDUP_REMOVED lines=10> */
[----:B------:R-:W-:Y:S02]  /*0e90*/  UIADD3 UR4, UPT, UPT, -UR4, URZ, URZ ;  /* 0x000000ff04047290 */ /* 0x000fe4000fffe1ff */
[----:B------:R-:W-:Y:S02]  /*0ea0*/  SHF.L.U64.HI R3, R5, 0x2, R4 ;  /* 0x0000000205037819 */ /* 0x000fe40000010204 */
[C---:B------:R-:W-:Y:S01]  /*0eb0*/  SHF.L.U32 R5, R17.reuse, 0x3, RZ ;  /* 0x0000000311057819 */ /* 0x040fe200000006ff */
[----:B------:R-:W-:Y:S01]  /*0ec0*/  IMAD.WIDE.U32 R2, R17, 0x20, R2 ;  /* 0x0000002011027825 */ /* 0x000fe200078e0002 */
[----:B------:R-:W-:-:S03]  /*0ed0*/  MOV R16, UR4 ;  /* 0x0000000400107c02 */ /* 0x000fc60008000f00 */
[----:B------:R-:W-:Y:S01]  /*0ee0*/  IMAD.IADD R0, R0, 0x1, R5 ;  /* 0x0000000100007824 */ /* 0x000fe200078e0205 */
[----:B-1----:R-:W-:-:S04]  /*0ef0*/  IADD3 R4, P0, PT, R2, UR12, RZ ;  /* 0x0000000c02047c10 */ /* 0x002fc8000ff1e0ff */
[----:B------:R-:W-:-:S09]  /*0f00*/  IADD3.X R17, PT, PT, R3, UR13, RZ, P0, !PT ;  /* 0x0000000d03117c10 */ /* 0x000fd200087fe4ff */
.L_x_34:
        /* <DEDUP_REMOVED lines=44> */
.L_x_33:
[----:B------:R-:W-:Y:S01]  /*11d0*/  VIADD R5, R5, 0x8 ;  /* 0x0000000805057836 */ /* 0x000fe20000000000 */
[----:B------:R-:W-:Y:S01]  /*11e0*/  IADD3 R0, PT, PT, R0, 0x8, RZ ;  /* 0x0000000800007810 */ /* 0x000fe20007ffe0ff */
[----:B------:R-:W-:Y:S06]  /*11f0*/  @P2 BRA `(.L_x_34) ;  /* 0xfffffffc00442947 */ /* 0x000fec000383ffff */
.L_x_32:
[----:B0-----:R-:W-:Y:S05]  /*1200*/  BSYNC.RECONVERGENT B0 ;  /* 0x0000000000007941 */ /* 0x001fea0003800200 */
.L_x_24:
        /* <DEDUP_REMOVED lines=8> */
[----:B------:R-:W-:Y:S02]  /*1290*/  SHF.R.U32.HI R17, RZ, 0x1, R17 ;  /* 0x00000001ff117819 */ /* 0x000fe40000011611 */
[----:B------:R-:W-:Y:S02]  /*12a0*/  MOV R3, RZ ;  /* 0x000000ff00037202 */ /* 0x000fe40000000f00 */
[----:B------:R-:W-:-:S04]  /*12b0*/  IADD3 R6, P0, PT, R6, R7, RZ ;  /* 0x0000000706067210 */ /* 0x000fc80007f1e0ff */
[----:B------:R-:W-:Y:S02]  /*12c0*/  LEA.HI.X.SX32 R7, R7, RZ, 0x1, P0 ;  /* 0x000000ff07077211 */ /* 0x000fe400000f0eff */
[----:B-1----:R-:W-:-:S04]  /*12d0*/  LEA R5, P0, R6, UR4, 0x2 ;  /* 0x0000000406057c11 */ /* 0x002fc8000f8010ff */
[----:B------:R-:W-:Y:S01]  /*12e0*/  LEA.HI.X R7, R6, UR5, R7, 0x2, P0 ;  /* 0x0000000506077c11 */ /* 0x000fe200080f1407 */
[----:B------:R-:W-:Y:S05]  /*12f0*/  WARPSYNC.ALL ;  /* 0x0000000000007948 */ /* 0x000fea0003800000 */
[----:B0-----:R-:W-:Y:S02]  /*1300*/  LOP3.LUT R2, R0, 0x3, RZ, 0xc0, !PT ;  /* 0x0000000300027812 */ /* 0x001fe400078ec0ff */
[----:B------:R-:W-:-:S05]  /*1310*/  SHF.R.U32.HI R0, RZ, 0x2, R0 ;  /* 0x00000002ff007819 */ /* 0x000fca0000011600 */
        /* <DEDUP_REMOVED lines=9> */
.L_x_35:
        /* <DEDUP_REMOVED lines=13> */
.L_x_38:


//--------------------- .nv.shared._Z18wmmashareRowMatmulPfS_S_iii --------------------------
	.section	.nv.shared._Z18wmmashareRowMatmulPfS_S_iii,"aw",@nobits
	.sectionflags	@""
	.align	4
.nv.shared._Z18wmmashareRowMatmulPfS_S_iii:
	.zero		9216


//--------------------- .nv.shared.reserved.0     --------------------------
	.section	.nv.shared.reserved.0,"aw",@nobits
	.weak		__nv_reservedSMEM_offset_0_alias
	.size		__nv_reservedSMEM_offset_0_alias, 0, 64
	.other		__nv_reservedSMEM_offset_0_alias,@"STO_CUDA_RESERVED_SHARED STV_DEFAULT"
__nv_reservedSMEM_offset_0_alias:
	.zero		0
	.zero		64


//--------------------- .nv.constant0._Z18wmmashareRowMatmulPfS_S_iii --------------------------
	.section	.nv.constant0._Z18wmmashareRowMatmulPfS_S_iii,"a",@progbits
	.sectionflags	@""
	.align	4
.nv.constant0._Z18wmmashareRowMatmulPfS_S_iii:
	.zero		932


//--------------------- .nv.constant0._Z13wmmaRowMatmulPfS_S_iii --------------------------
	.section	.nv.constant0._Z13wmmaRowMatmulPfS_S_iii,"a",@progbits
	.sectionflags	@""
	.align	4
.nv.constant0._Z13wmmaRowMatmulPfS_S_iii:
	.zero		932


//--------------------- .nv.constant0._Z12row_wmma_kerPfS_S_iii --------------------------
	.section	.nv.constant0._Z12row_wmma_kerPfS_S_iii,"a",@progbits
	.sectionflags	@""
	.align	4
.nv.constant0._Z12row_wmma_kerPfS_S_iii:
	.zero		932


//--------------------- SYMBOLS --------------------------

	.type		.nv.reservedSmem.offset0,@object
	.size		.nv.reservedSmem.offset0,0x4
	.type		.nv.reservedSmem.cap,@object
	.size		.nv.reservedSmem.cap,0x4
